// auto-generated by cutlass_sweep.gemm — config: {"arch": "sm_100", "cluster_m": 1, "cluster_n": 2, "dtype": "e5m2", "stages": 5, "tile_k": 128, "tile_m": 128, "tile_n": 128}
#include "cutlass/cutlass.h"
#include "cutlass/gemm/collective/collective_builder.hpp"
#include "cutlass/gemm/device/gemm_universal_adapter.h"
#include "cutlass/gemm/kernel/gemm_universal.hpp"
#include "cutlass/epilogue/collective/collective_builder.hpp"

using ElemA = cutlass::float_e5m2_t;
using ElemB = cutlass::float_e5m2_t;
using ElemCD = cutlass::float_e5m2_t;
using Acc  = float;
using TileShape    = cute::Shape<cute::_128, cute::_128, cute::_128>;
using ClusterShape = cute::Shape<cute::_1, cute::_2, cute::_1>;

using CollectiveEpilogue = typename cutlass::epilogue::collective::CollectiveBuilder<
    cutlass::arch::Sm100, cutlass::arch::OpClassTensorOp,
    TileShape, ClusterShape,
    cutlass::epilogue::collective::EpilogueTileAuto,
    Acc, Acc,
    ElemCD, cutlass::layout::RowMajor, 128 / cutlass::sizeof_bits<ElemCD>::value,
    ElemCD, cutlass::layout::RowMajor, 128 / cutlass::sizeof_bits<ElemCD>::value,
    cutlass::epilogue::collective::EpilogueScheduleAuto
  >::CollectiveOp;

using CollectiveMainloop = typename cutlass::gemm::collective::CollectiveBuilder<
    cutlass::arch::Sm100, cutlass::arch::OpClassTensorOp,
    ElemA, cutlass::layout::RowMajor, 128 / cutlass::sizeof_bits<ElemA>::value,
    ElemB, cutlass::layout::ColumnMajor, 128 / cutlass::sizeof_bits<ElemB>::value,
    Acc,
    TileShape, ClusterShape,
    cutlass::gemm::collective::StageCount<5>,
    cutlass::gemm::collective::KernelScheduleAuto
  >::CollectiveOp;

using GemmKernel = cutlass::gemm::kernel::GemmUniversal<
    cute::Shape<int,int,int,int>,
    CollectiveMainloop,
    CollectiveEpilogue
>;
using Gemm = cutlass::gemm::device::GemmUniversalAdapter<GemmKernel>;

// Force the device kernel symbol into the cubin without needing a host main.
auto* _anchor = &cutlass::device_kernel<GemmKernel>;


// ===== COMPILED SASS (sm_100a) =====

	.target	sm_100a

	.elftype	@"ET_EXEC"


//--------------------- .note.nv.tkinfo           --------------------------
	.section	.note.nv.tkinfo,"",@"SHT_NOTE"
	.sectionflags	@"SHF_NOTE_NV_TKINFO"
	.tkinfo
        /*0018*/ 	.word	0x00000002
        /*0030*/ 	.string	""
        /*0030*/ 	.string	"ptxas"
        /*0030*/ 	.string	"Cuda compilation tools, release 13.0, V13.0.88"
        /*0030*/ 	.string	"Build cuda_13.0.r13.0/compiler.36424714_0"
        /*0030*/ 	.string	"-arch sm_100a -m 64 "



//--------------------- .note.nv.cuinfo           --------------------------
	.section	.note.nv.cuinfo,"",@"SHT_NOTE"
	.sectionflags	@"SHF_NOTE_NV_CUINFO"
        /*0018*/ 	.short	0x0002
        /*001a*/ 	.short	0x0064
        /*001c*/ 	.short	0x0082
	.zero		2


//--------------------- .nv.info                  --------------------------
	.section	.nv.info,"",@"SHT_CUDA_INFO"
	.align	4


	//----- nvinfo : EIATTR_REGCOUNT
	.align		4
        /*0000*/ 	.byte	0x04, 0x2f
        /*0002*/ 	.short	(.L_19 - .L_18)
	.align		4
.L_18:
        /*0004*/ 	.word	index@(_ZN7cutlass13device_kernelINS_4gemm6kernel13GemmUniversalIN4cute5tupleIJiiiiEEENS1_10collective13CollectiveMmaINS1_35MainloopSm100TmaUmmaWarpSpecializedILi5ELi2ELi4ENS5_IJNS4_1CILi1EEENSA_ILi2EEESB_EEEEENS5_IJNSA_ILi128EEESF_SF_EEENS_12float_e5m2_tENS5_IJlSB_lEEESH_SI_NS4_8TiledMMAINS4_8MMA_AtomIJNS4_10MMA_TraitsINS4_19SM100_MMA_F8F6F4_SSEJSH_SH_fSF_SF_NS4_17integral_constantINS4_4UMMA5MajorELSP_0EEESQ_NSN_INSO_7ScaleInELSR_0EEESS_EEEEEENS4_6LayoutINS5_IJSB_SB_SB_EEENS5_IJNSA_ILi0EEESX_SX_EEEEENS5_IJNS4_10UnderscoreES10_S10_EEEEENS4_23SM90_TMA_LOAD_MULTICASTENS4_14ComposedLayoutINS4_7SwizzleILi3ELi4ELi3EEENS4_18smem_ptr_flag_bitsILi8EEENSV_INS5_IJNSA_ILi8EEESF_EEENS5_IJSF_SB_EEEEEEEvNS4_8identityENS4_13SM90_TMA_LOADES1D_vS1E_EENS_8epilogue10collective18CollectiveEpilogueINS1H_23Sm100TmaWarpSpecializedILi2ELi2ELi64ELb0ELb0EEEJSG_NS5_IJNSV_ISF_SB_EENSV_INSA_ILi64EEESB_EEEEESH_SI_SH_SI_NS1H_6fusion15FusionCallbacksIS1L_NS1Q_17LinearCombinationISH_fSH_fLNS_15FloatRoundStyleE2EEESG_S1P_JEEENS4_5SM1004TMEM4LOAD26SM100_TMEM_LOAD_32dp32b64xES1F_NS14_INS15_ILi2ELi4ELi3EEES18_NSV_INS5_IJS19_S1N_EEENS5_IJS1N_SB_EEEEEEENS4_39AutoVectorizingCopyWithAssumedAlignmentILi128EEENS4_14SM90_TMA_STOREES24_S26_S26_EEEvvEEEEvNT_6ParamsE)
        /*0008*/ 	.word	0x000000cf


	//----- nvinfo : EIATTR_FRAME_SIZE
	.align		4
.L_19:
        /*000c*/ 	.byte	0x04, 0x11
        /*000e*/ 	.short	(.L_21 - .L_20)
	.align		4
.L_20:
        /*0010*/ 	.word	index@($__internal_2_$__cuda_sm10x_tcgen05_guardrail_trap_unallocated_columns_being_dealloced)
        /*0014*/ 	.word	0x00000000


	//----- nvinfo : EIATTR_FRAME_SIZE
	.align		4
.L_21:
        /*0018*/ 	.byte	0x04, 0x11
        /*001a*/ 	.short	(.L_23 - .L_22)
	.align		4
.L_22:
        /*001c*/ 	.word	index@($__internal_1_$__cuda_sm10x_tcgen05_guardrail_trap_phase_invalid_during_alloc)
        /*0020*/ 	.word	0x00000000


	//----- nvinfo : EIATTR_FRAME_SIZE
	.align		4
.L_23:
        /*0024*/ 	.byte	0x04, 0x11
        /*0026*/ 	.short	(.L_25 - .L_24)
	.align		4
.L_24:
        /*0028*/ 	.word	index@($__internal_0_$__cuda_sm10x_tcgen05_guardrail_trap_col_being_dealloced_not_returned_by_alloc)
        /*002c*/ 	.word	0x00000000


	//----- nvinfo : EIATTR_FRAME_SIZE
	.align		4
.L_25:
        /*0030*/ 	.byte	0x04, 0x11
        /*0032*/ 	.short	(.L_27 - .L_26)
	.align		4
.L_26:
        /*0034*/ 	.word	index@(_ZN7cutlass13device_kernelINS_4gemm6kernel13GemmUniversalIN4cute5tupleIJiiiiEEENS1_10collective13CollectiveMmaINS1_35MainloopSm100TmaUmmaWarpSpecializedILi5ELi2ELi4ENS5_IJNS4_1CILi1EEENSA_ILi2EEESB_EEEEENS5_IJNSA_ILi128EEESF_SF_EEENS_12float_e5m2_tENS5_IJlSB_lEEESH_SI_NS4_8TiledMMAINS4_8MMA_AtomIJNS4_10MMA_TraitsINS4_19SM100_MMA_F8F6F4_SSEJSH_SH_fSF_SF_NS4_17integral_constantINS4_4UMMA5MajorELSP_0EEESQ_NSN_INSO_7ScaleInELSR_0EEESS_EEEEEENS4_6LayoutINS5_IJSB_SB_SB_EEENS5_IJNSA_ILi0EEESX_SX_EEEEENS5_IJNS4_10UnderscoreES10_S10_EEEEENS4_23SM90_TMA_LOAD_MULTICASTENS4_14ComposedLayoutINS4_7SwizzleILi3ELi4ELi3EEENS4_18smem_ptr_flag_bitsILi8EEENSV_INS5_IJNSA_ILi8EEESF_EEENS5_IJSF_SB_EEEEEEEvNS4_8identityENS4_13SM90_TMA_LOADES1D_vS1E_EENS_8epilogue10collective18CollectiveEpilogueINS1H_23Sm100TmaWarpSpecializedILi2ELi2ELi64ELb0ELb0EEEJSG_NS5_IJNSV_ISF_SB_EENSV_INSA_ILi64EEESB_EEEEESH_SI_SH_SI_NS1H_6fusion15FusionCallbacksIS1L_NS1Q_17LinearCombinationISH_fSH_fLNS_15FloatRoundStyleE2EEESG_S1P_JEEENS4_5SM1004TMEM4LOAD26SM100_TMEM_LOAD_32dp32b64xES1F_NS14_INS15_ILi2ELi4ELi3EEES18_NSV_INS5_IJS19_S1N_EEENS5_IJS1N_SB_EEEEEEENS4_39AutoVectorizingCopyWithAssumedAlignmentILi128EEENS4_14SM90_TMA_STOREES24_S26_S26_EEEvvEEEEvNT_6ParamsE)
        /*0038*/ 	.word	0x00000000


	//----- nvinfo : EIATTR_MIN_STACK_SIZE
	.align		4
.L_27:
        /*003c*/ 	.byte	0x04, 0x12
        /*003e*/ 	.short	(.L_29 - .L_28)
	.align		4
.L_28:
        /*0040*/ 	.word	index@(_ZN7cutlass13device_kernelINS_4gemm6kernel13GemmUniversalIN4cute5tupleIJiiiiEEENS1_10collective13CollectiveMmaINS1_35MainloopSm100TmaUmmaWarpSpecializedILi5ELi2ELi4ENS5_IJNS4_1CILi1EEENSA_ILi2EEESB_EEEEENS5_IJNSA_ILi128EEESF_SF_EEENS_12float_e5m2_tENS5_IJlSB_lEEESH_SI_NS4_8TiledMMAINS4_8MMA_AtomIJNS4_10MMA_TraitsINS4_19SM100_MMA_F8F6F4_SSEJSH_SH_fSF_SF_NS4_17integral_constantINS4_4UMMA5MajorELSP_0EEESQ_NSN_INSO_7ScaleInELSR_0EEESS_EEEEEENS4_6LayoutINS5_IJSB_SB_SB_EEENS5_IJNSA_ILi0EEESX_SX_EEEEENS5_IJNS4_10UnderscoreES10_S10_EEEEENS4_23SM90_TMA_LOAD_MULTICASTENS4_14ComposedLayoutINS4_7SwizzleILi3ELi4ELi3EEENS4_18smem_ptr_flag_bitsILi8EEENSV_INS5_IJNSA_ILi8EEESF_EEENS5_IJSF_SB_EEEEEEEvNS4_8identityENS4_13SM90_TMA_LOADES1D_vS1E_EENS_8epilogue10collective18CollectiveEpilogueINS1H_23Sm100TmaWarpSpecializedILi2ELi2ELi64ELb0ELb0EEEJSG_NS5_IJNSV_ISF_SB_EENSV_INSA_ILi64EEESB_EEEEESH_SI_SH_SI_NS1H_6fusion15FusionCallbacksIS1L_NS1Q_17LinearCombinationISH_fSH_fLNS_15FloatRoundStyleE2EEESG_S1P_JEEENS4_5SM1004TMEM4LOAD26SM100_TMEM_LOAD_32dp32b64xES1F_NS14_INS15_ILi2ELi4ELi3EEES18_NSV_INS5_IJS19_S1N_EEENS5_IJS1N_SB_EEEEEEENS4_39AutoVectorizingCopyWithAssumedAlignmentILi128EEENS4_14SM90_TMA_STOREES24_S26_S26_EEEvvEEEEvNT_6ParamsE)
        /*0044*/ 	.word	0x00000000
.L_29:


//--------------------- .nv.compat                --------------------------
	.section	.nv.compat,"",@"SHT_CUDA_COMPAT_INFO"
	.align	4
        /*0000*/ 	.byte	0x02, 0x09, 0x01, 0x00, 0x02, 0x02, 0x02, 0x00, 0x02, 0x05, 0x05, 0x00, 0x03, 0x07, 0x01, 0x01
        /*0010*/ 	.byte	0x02, 0x03, 0x01, 0x00, 0x02, 0x06, 0x01, 0x00, 0x04, 0x0b, 0x08, 0x00, 0x09, 0x00, 0x00, 0x00
        /*0020*/ 	.byte	0x00, 0x00, 0x00, 0x00


//--------------------- .nv.info._ZN7cutlass13device_kernelINS_4gemm6kernel13GemmUniversalIN4cute5tupleIJiiiiEEENS1_10collective13CollectiveMmaINS1_35MainloopSm100TmaUmmaWarpSpecializedILi5ELi2ELi4ENS5_IJNS4_1CILi1EEENSA_ILi2EEESB_EEEEENS5_IJNSA_ILi128EEESF_SF_EEENS_12float_e5m2_tENS5_IJlSB_lEEESH_SI_NS4_8TiledMMAINS4_8MMA_AtomIJNS4_10MMA_TraitsINS4_19SM100_MMA_F8F6F4_SSEJSH_SH_fSF_SF_NS4_17integral_constantINS4_4UMMA5MajorELSP_0EEESQ_NSN_INSO_7ScaleInELSR_0EEESS_EEEEEENS4_6LayoutINS5_IJSB_SB_SB_EEENS5_IJNSA_ILi0EEESX_SX_EEEEENS5_IJNS4_10UnderscoreES10_S10_EEEEENS4_23SM90_TMA_LOAD_MULTICASTENS4_14ComposedLayoutINS4_7SwizzleILi3ELi4ELi3EEENS4_18smem_ptr_flag_bitsILi8EEENSV_INS5_IJNSA_ILi8EEESF_EEENS5_IJSF_SB_EEEEEEEvNS4_8identityENS4_13SM90_TMA_LOADES1D_vS1E_EENS_8epilogue10collective18CollectiveEpilogueINS1H_23Sm100TmaWarpSpecializedILi2ELi2ELi64ELb0ELb0EEEJSG_NS5_IJNSV_ISF_SB_EENSV_INSA_ILi64EEESB_EEEEESH_SI_SH_SI_NS1H_6fusion15FusionCallbacksIS1L_NS1Q_17LinearCombinationISH_fSH_fLNS_15FloatRoundStyleE2EEESG_S1P_JEEENS4_5SM1004TMEM4LOAD26SM100_TMEM_LOAD_32dp32b64xES1F_NS14_INS15_ILi2ELi4ELi3EEES18_NSV_INS5_IJS19_S1N_EEENS5_IJS1N_SB_EEEEEEENS4_39AutoVectorizingCopyWithAssumedAlignmentILi128EEENS4_14SM90_TMA_STOREES24_S26_S26_EEEvvEEEEvNT_6ParamsE --------------------------
	.section	.nv.info._ZN7cutlass13device_kernelINS_4gemm6kernel13GemmUniversalIN4cute5tupleIJiiiiEEENS1_10collective13CollectiveMmaINS1_35MainloopSm100TmaUmmaWarpSpecializedILi5ELi2ELi4ENS5_IJNS4_1CILi1EEENSA_ILi2EEESB_EEEEENS5_IJNSA_ILi128EEESF_SF_EEENS_12float_e5m2_tENS5_IJlSB_lEEESH_SI_NS4_8TiledMMAINS4_8MMA_AtomIJNS4_10MMA_TraitsINS4_19SM100_MMA_F8F6F4_SSEJSH_SH_fSF_SF_NS4_17integral_constantINS4_4UMMA5MajorELSP_0EEESQ_NSN_INSO_7ScaleInELSR_0EEESS_EEEEEENS4_6LayoutINS5_IJSB_SB_SB_EEENS5_IJNSA_ILi0EEESX_SX_EEEEENS5_IJNS4_10UnderscoreES10_S10_EEEEENS4_23SM90_TMA_LOAD_MULTICASTENS4_14ComposedLayoutINS4_7SwizzleILi3ELi4ELi3EEENS4_18smem_ptr_flag_bitsILi8EEENSV_INS5_IJNSA_ILi8EEESF_EEENS5_IJSF_SB_EEEEEEEvNS4_8identityENS4_13SM90_TMA_LOADES1D_vS1E_EENS_8epilogue10collective18CollectiveEpilogueINS1H_23Sm100TmaWarpSpecializedILi2ELi2ELi64ELb0ELb0EEEJSG_NS5_IJNSV_ISF_SB_EENSV_INSA_ILi64EEESB_EEEEESH_SI_SH_SI_NS1H_6fusion15FusionCallbacksIS1L_NS1Q_17LinearCombinationISH_fSH_fLNS_15FloatRoundStyleE2EEESG_S1P_JEEENS4_5SM1004TMEM4LOAD26SM100_TMEM_LOAD_32dp32b64xES1F_NS14_INS15_ILi2ELi4ELi3EEES18_NSV_INS5_IJS19_S1N_EEENS5_IJS1N_SB_EEEEEEENS4_39AutoVectorizingCopyWithAssumedAlignmentILi128EEENS4_14SM90_TMA_STOREES24_S26_S26_EEEvvEEEEvNT_6ParamsE,"",@"SHT_CUDA_INFO"
	.sectionflags	@""
	.align	4


	//----- nvinfo : EIATTR_CUDA_API_VERSION
	.align		4
        /*0000*/ 	.byte	0x04, 0x37
        /*0002*/ 	.short	(.L_31 - .L_30)
.L_30:
        /*0004*/ 	.word	0x00000082


	//----- nvinfo : EIATTR_KPARAM_INFO
	.align		4
.L_31:
        /*0008*/ 	.byte	0x04, 0x17
        /*000a*/ 	.short	(.L_33 - .L_32)
.L_32:
        /*000c*/ 	.word	0x00000000
        /*0010*/ 	.short	0x0000
        /*0012*/ 	.short	0x0000
        /*0014*/ 	.byte	0x00, 0xf0, 0x01, 0x20


	//----- nvinfo : EIATTR_AT_ENTRY_FRAGMENTS
	.align		4
.L_33:
        /*0018*/ 	.byte	0x04, 0x4f
        /*001a*/ 	.short	(.L_35 - .L_34)


	//   ....[0]....
.L_34:
        /*001c*/ 	.word	0x00000006


	//----- nvinfo : EIATTR_RESERVED_SMEM_USED
	.align		4
.L_35:
        /*0020*/ 	.byte	0x01, 0x41
	.zero		2


	//----- nvinfo : EIATTR_SPARSE_MMA_MASK
	.align		4
        /*0024*/ 	.byte	0x03, 0x50
        /*0026*/ 	.short	0x0000


	//----- nvinfo : EIATTR_TCGEN05_1CTA_USED
	.align		4
        /*0028*/ 	.byte	0x01, 0x51
	.zero		2


	//----- nvinfo : EIATTR_MAXREG_COUNT
	.align		4
        /*002c*/ 	.byte	0x03, 0x1b
        /*002e*/ 	.short	0x00ff


	//----- nvinfo : EIATTR_NUM_BARRIERS
	.align		4
        /*0030*/ 	.byte	0x02, 0x4c
        /*0032*/ 	.byte	0x07
	.zero		1


	//----- nvinfo : EIATTR_EXTERNS
	.align		4
        /*0034*/ 	.byte	0x04, 0x0f
        /*0036*/ 	.short	(.L_37 - .L_36)


	//   ....[0]....
	.align		4
.L_36:
        /*0038*/ 	.word	index@(__assertfail)


	//----- nvinfo : EIATTR_MERCURY_ISA_VERSION
	.align		4
.L_37:
        /*003c*/ 	.byte	0x03, 0x5f
        /*003e*/ 	.short	0x0101


	//----- nvinfo : EIATTR_INT_WARP_WIDE_INSTR_OFFSETS
	.align		4
        /*0040*/ 	.byte	0x04, 0x31
        /*0042*/ 	.short	(.L_39 - .L_38)


	//   ....[0]....
.L_38:
        /*0044*/ 	.word	0x00003ce0


	//   ....[1]....
        /*0048*/ 	.word	0x00003d00


	//   ....[2]....
        /*004c*/ 	.word	0x00003d30


	//   ....[3]....
        /*0050*/ 	.word	0x00004850


	//   ....[4]....
        /*0054*/ 	.word	0x000048c0


	//   ....[5]....
        /*0058*/ 	.word	0x000049a0


	//   ....[6]....
        /*005c*/ 	.word	0x00004a50


	//----- nvinfo : EIATTR_COOP_GROUP_MASK_REGIDS
	.align		4
.L_39:
        /*0060*/ 	.byte	0x04, 0x29
        /*0062*/ 	.short	(.L_41 - .L_40)


	//   ....[0]....
.L_40:
        /*0064*/ 	.word	0xffffffff


	//   ....[1]....
        /*0068*/ 	.word	0xffffffff


	//   ....[2]....
        /*006c*/ 	.word	0xffffffff


	//   ....[3]....
        /*0070*/ 	.word	0xffffffff


	//   ....[4]....
        /*0074*/ 	.word	0xffffffff


	//   ....[5]....
        /*0078*/ 	.word	0xffffffff


	//   ....[6]....
        /*007c*/ 	.word	0xffffffff


	//   ....[7]....
        /*0080*/ 	.word	0xffffffff


	//   ....[8]....
        /*0084*/ 	.word	0xffffffff


	//   ....[9]....
        /*0088*/ 	.word	0xffffffff


	//   ....[10]....
        /*008c*/ 	.word	0xffffffff


	//   ....[11]....
        /*0090*/ 	.word	0xffffffff


	//   ....[12]....
        /*0094*/ 	.word	0xffffffff


	//   ....[13]....
        /*0098*/ 	.word	0xffffffff


	//----- nvinfo : EIATTR_COOP_GROUP_INSTR_OFFSETS
	.align		4
.L_41:
        /*009c*/ 	.byte	0x04, 0x28
        /*009e*/ 	.short	(.L_43 - .L_42)


	//   ....[0]....
.L_42:
        /*00a0*/ 	.word	0x00000080


	//   ....[1]....
        /*00a4*/ 	.word	0x000004f0


	//   ....[2]....
        /*00a8*/ 	.word	0x000006c0


	//   ....[3]....
        /*00ac*/ 	.word	0x00000820


	//   ....[4]....
        /*00b0*/ 	.word	0x00000920


	//   ....[5]....
        /*00b4*/ 	.word	0x00000a90


	//   ....[6]....
        /*00b8*/ 	.word	0x00000c30


	//   ....[7]....
        /*00bc*/ 	.word	0x00000de0


	//   ....[8]....
        /*00c0*/ 	.word	0x00001ff0


	//   ....[9]....
        /*00c4*/ 	.word	0x00002f30


	//   ....[10]....
        /*00c8*/ 	.word	0x00003140


	//   ....[11]....
        /*00cc*/ 	.word	0x00003170


	//   ....[12]....
        /*00d0*/ 	.word	0x00003bc0


	//   ....[13]....
        /*00d4*/ 	.word	0x00003df0


	//----- nvinfo : EIATTR_VRC_CTA_INIT_COUNT
	.align		4
.L_43:
        /*00d8*/ 	.byte	0x02, 0x4a
        /*00da*/ 	.byte	0x80
	.zero		1


	//----- nvinfo : EIATTR_SYSCALL_OFFSETS
	.align		4
        /*00dc*/ 	.byte	0x04, 0x46
        /*00de*/ 	.short	(.L_45 - .L_44)


	//   ....[0]....
.L_44:
        /*00e0*/ 	.word	0x00005650


	//   ....[1]....
        /*00e4*/ 	.word	0x00005790


	//   ....[2]....
        /*00e8*/ 	.word	0x00006020


	//   ....[3]....
        /*00ec*/ 	.word	0x00007630


	//----- nvinfo : EIATTR_MBARRIER_INSTR_OFFSETS
	.align		4
.L_45:
        /*00f0*/ 	.byte	0x04, 0x39
        /*00f2*/ 	.short	(.L_47 - .L_46)


	//   ....[0]....
.L_46:
        /*00f4*/ 	.word	0x00000610
        /*00f8*/ 	.word	0x000000ff
        /*00fc*/ 	.word	0x00000000
        /*0100*/ 	.short	0x0100
        /*0102*/ 	.byte	0x04
	.zero		1


	//   ....[1]....
        /*0104*/ 	.word	0x00000620
        /*0108*/ 	.word	0x000000ff
        /*010c*/ 	.word	0x00000028
        /*0110*/ 	.short	0x0100
        /*0112*/ 	.byte	0x04
	.zero		1


	//   ....[2]....
        /*0114*/ 	.word	0x00000630
        /*0118*/ 	.word	0x000000ff
        /*011c*/ 	.word	0x00000008
        /*0120*/ 	.short	0x0100
        /*0122*/ 	.byte	0x04
	.zero		1


	//   ....[3]....
        /*0124*/ 	.word	0x00000640
        /*0128*/ 	.word	0x000000ff
        /*012c*/ 	.word	0x00000030
        /*0130*/ 	.short	0x0100
        /*0132*/ 	.byte	0x04
	.zero		1


	//   ....[4]....
        /*0134*/ 	.word	0x00000650
        /*0138*/ 	.word	0x000000ff
        /*013c*/ 	.word	0x00000010
        /*0140*/ 	.short	0x0100
        /*0142*/ 	.byte	0x04
	.zero		1


	//   ....[5]....
        /*0144*/ 	.word	0x00000660
        /*0148*/ 	.word	0x000000ff
        /*014c*/ 	.word	0x00000038
        /*0150*/ 	.short	0x0100
        /*0152*/ 	.byte	0x04
	.zero		1


	//   ....[6]....
        /*0154*/ 	.word	0x00000670
        /*0158*/ 	.word	0x000000ff
        /*015c*/ 	.word	0x00000018
        /*0160*/ 	.short	0x0100
        /*0162*/ 	.byte	0x04
	.zero		1


	//   ....[7]....
        /*0164*/ 	.word	0x00000680
        /*0168*/ 	.word	0x000000ff
        /*016c*/ 	.word	0x00000040
        /*0170*/ 	.short	0x0100
        /*0172*/ 	.byte	0x04
	.zero		1


	//   ....[8]....
        /*0174*/ 	.word	0x00000690
        /*0178*/ 	.word	0x000000ff
        /*017c*/ 	.word	0x00000020
        /*0180*/ 	.short	0x0100
        /*0182*/ 	.byte	0x04
	.zero		1


	//   ....[9]....
        /*0184*/ 	.word	0x000006a0
        /*0188*/ 	.word	0x000000ff
        /*018c*/ 	.word	0x00000048
        /*0190*/ 	.short	0x0100
        /*0192*/ 	.byte	0x04
	.zero		1


	//   ....[10]....
        /*0194*/ 	.word	0x000007d0
        /*0198*/ 	.word	0x000000ff
        /*019c*/ 	.word	0x00000050
        /*01a0*/ 	.short	0x0100
        /*01a2*/ 	.byte	0x04
	.zero		1


	//   ....[11]....
        /*01a4*/ 	.word	0x000007e0
        /*01a8*/ 	.word	0x000000ff
        /*01ac*/ 	.word	0x00000060
        /*01b0*/ 	.short	0x0100
        /*01b2*/ 	.byte	0x04
	.zero		1


	//   ....[12]....
        /*01b4*/ 	.word	0x000007f0
        /*01b8*/ 	.word	0x000000ff
        /*01bc*/ 	.word	0x00000058
        /*01c0*/ 	.short	0x0100
        /*01c2*/ 	.byte	0x04
	.zero		1


	//   ....[13]....
        /*01c4*/ 	.word	0x00000800
        /*01c8*/ 	.word	0x000000ff
        /*01cc*/ 	.word	0x00000068
        /*01d0*/ 	.short	0x0100
        /*01d2*/ 	.byte	0x04
	.zero		1


	//   ....[14]....
        /*01d4*/ 	.word	0x000008f0
        /*01d8*/ 	.word	0x000000ff
        /*01dc*/ 	.word	0x00000070
        /*01e0*/ 	.short	0x0100
        /*01e2*/ 	.byte	0x06
	.zero		1


	//   ....[15]....
        /*01e4*/ 	.word	0x00000900
        /*01e8*/ 	.word	0x000000ff
        /*01ec*/ 	.word	0x00000078
        /*01f0*/ 	.short	0x0100
        /*01f2*/ 	.byte	0x06
	.zero		1


	//   ....[16]....
        /*01f4*/ 	.word	0x00000a40
        /*01f8*/ 	.word	0x000000ff
        /*01fc*/ 	.word	0x00000080
        /*0200*/ 	.short	0x0100
        /*0202*/ 	.byte	0x06
	.zero		1


	//   ....[17]....
        /*0204*/ 	.word	0x00000a50
        /*0208*/ 	.word	0x000000ff
        /*020c*/ 	.word	0x00000090
        /*0210*/ 	.short	0x0100
        /*0212*/ 	.byte	0x06
	.zero		1


	//   ....[18]....
        /*0214*/ 	.word	0x00000a60
        /*0218*/ 	.word	0x000000ff
        /*021c*/ 	.word	0x00000088
        /*0220*/ 	.short	0x0100
        /*0222*/ 	.byte	0x06
	.zero		1


	//   ....[19]....
        /*0224*/ 	.word	0x00000a70
        /*0228*/ 	.word	0x000000ff
        /*022c*/ 	.word	0x00000098
        /*0230*/ 	.short	0x0100
        /*0232*/ 	.byte	0x06
	.zero		1


	//   ....[20]....
        /*0234*/ 	.word	0x00000ba0
        /*0238*/ 	.word	0x000000ff
        /*023c*/ 	.word	0x000000a0
        /*0240*/ 	.short	0x0100
        /*0242*/ 	.byte	0x04
	.zero		1


	//   ....[21]....
        /*0244*/ 	.word	0x00000bb0
        /*0248*/ 	.word	0x000000ff
        /*024c*/ 	.word	0x000000c0
        /*0250*/ 	.short	0x0100
        /*0252*/ 	.byte	0x04
	.zero		1


	//   ....[22]....
        /*0254*/ 	.word	0x00000bc0
        /*0258*/ 	.word	0x000000ff
        /*025c*/ 	.word	0x000000a8
        /*0260*/ 	.short	0x0100
        /*0262*/ 	.byte	0x04
	.zero		1


	//   ....[23]....
        /*0264*/ 	.word	0x00000bd0
        /*0268*/ 	.word	0x000000ff
        /*026c*/ 	.word	0x000000c8
        /*0270*/ 	.short	0x0100
        /*0272*/ 	.byte	0x04
	.zero		1


	//   ....[24]....
        /*0274*/ 	.word	0x00000be0
        /*0278*/ 	.word	0x000000ff
        /*027c*/ 	.word	0x000000b0
        /*0280*/ 	.short	0x0100
        /*0282*/ 	.byte	0x04
	.zero		1


	//   ....[25]....
        /*0284*/ 	.word	0x00000bf0
        /*0288*/ 	.word	0x000000ff
        /*028c*/ 	.word	0x000000d0
        /*0290*/ 	.short	0x0100
        /*0292*/ 	.byte	0x04
	.zero		1


	//   ....[26]....
        /*0294*/ 	.word	0x00000c00
        /*0298*/ 	.word	0x000000ff
        /*029c*/ 	.word	0x000000b8
        /*02a0*/ 	.short	0x0100
        /*02a2*/ 	.byte	0x04
	.zero		1


	//   ....[27]....
        /*02a4*/ 	.word	0x00000c10
        /*02a8*/ 	.word	0x000000ff
        /*02ac*/ 	.word	0x000000d8
        /*02b0*/ 	.short	0x0100
        /*02b2*/ 	.byte	0x04
	.zero		1


	//   ....[28]....
        /*02b4*/ 	.word	0x00000d00
        /*02b8*/ 	.word	0x000000ff
        /*02bc*/ 	.word	0x000000e0
        /*02c0*/ 	.short	0x0100
        /*02c2*/ 	.byte	0x04
	.zero		1


	//   ....[29]....
        /*02c4*/ 	.word	0x00000d10
        /*02c8*/ 	.word	0x000000ff
        /*02cc*/ 	.word	0x000000f0
        /*02d0*/ 	.short	0x0100
        /*02d2*/ 	.byte	0x04
	.zero		1


	//   ....[30]....
        /*02d4*/ 	.word	0x00000d20
        /*02d8*/ 	.word	0x000000ff
        /*02dc*/ 	.word	0x000000e8
        /*02e0*/ 	.short	0x0100
        /*02e2*/ 	.byte	0x04
	.zero		1


	//   ....[31]....
        /*02e4*/ 	.word	0x00000d30
        /*02e8*/ 	.word	0x000000ff
        /*02ec*/ 	.word	0x000000f8
        /*02f0*/ 	.short	0x0100
        /*02f2*/ 	.byte	0x04
	.zero		1


	//   ....[32]....
        /*02f4*/ 	.word	0x00001870
        /*02f8*/ 	.word	0x00000003
        /*02fc*/ 	.word	0x000000f0
        /*0300*/ 	.short	0x010a
        /*0302*/ 	.byte	0xff
	.zero		1


	//   ....[33]....
        /*0304*/ 	.word	0x000018a0
        /*0308*/ 	.word	0x00000003
        /*030c*/ 	.word	0x000000e0
        /*0310*/ 	.short	0x0101
        /*0312*/ 	.byte	0xff
	.zero		1


	//   ....[34]....
        /*0314*/ 	.word	0x00001970
        /*0318*/ 	.word	0x000000ff
        /*031c*/ 	.word	0x00000028
        /*0320*/ 	.short	0x010a
        /*0322*/ 	.byte	0x04
	.zero		1


	//   ....[35]....
        /*0324*/ 	.word	0x000019f0
        /*0328*/ 	.word	0x000000ff
        /*032c*/ 	.word	0x00000028
        /*0330*/ 	.short	0x010a
        /*0332*/ 	.byte	0x21
	.zero		1


	//   ....[36]....
        /*0334*/ 	.word	0x00001b90
        /*0338*/ 	.word	0x000000ff
        /*033c*/ 	.word	0x00000028
        /*0340*/ 	.short	0x010a
        /*0342*/ 	.byte	0x08
	.zero		1


	//   ....[37]....
        /*0344*/ 	.word	0x00001ca0
        /*0348*/ 	.word	0x000000ff
        /*034c*/ 	.word	0x00000078
        /*0350*/ 	.short	0x0101
        /*0352*/ 	.byte	0x06
	.zero		1


	//   ....[38]....
        /*0354*/ 	.word	0x00001cc0
        /*0358*/ 	.word	0x000000ff
        /*035c*/ 	.word	0x00000028
        /*0360*/ 	.short	0x010a
        /*0362*/ 	.byte	0x04
	.zero		1


	//   ....[39]....
        /*0364*/ 	.word	0x00001d40
        /*0368*/ 	.word	0x000000ff
        /*036c*/ 	.word	0x00000028
        /*0370*/ 	.short	0x010a
        /*0372*/ 	.byte	0x11
	.zero		1


	//   ....[40]....
        /*0374*/ 	.word	0x00001ee0
        /*0378*/ 	.word	0x000000ff
        /*037c*/ 	.word	0x00000028
        /*0380*/ 	.short	0x010a
        /*0382*/ 	.byte	0x07
	.zero		1


	//   ....[41]....
        /*0384*/ 	.word	0x00002020
        /*0388*/ 	.word	0x00000003
        /*038c*/ 	.word	0x00000080
        /*0390*/ 	.short	0x010a
        /*0392*/ 	.byte	0xff
	.zero		1


	//   ....[42]....
        /*0394*/ 	.word	0x00002170
        /*0398*/ 	.word	0x00000000
        /*039c*/ 	.word	0x00000000
        /*03a0*/ 	.short	0x0101
        /*03a2*/ 	.byte	0xff
	.zero		1


	//   ....[43]....
        /*03a4*/ 	.word	0x00002720
        /*03a8*/ 	.word	0x000000ff
        /*03ac*/ 	.word	0x00000000
        /*03b0*/ 	.short	0x010a
        /*03b2*/ 	.byte	0x04
	.zero		1


	//   ....[44]....
        /*03b4*/ 	.word	0x000027b0
        /*03b8*/ 	.word	0x000000ff
        /*03bc*/ 	.word	0x00000000
        /*03c0*/ 	.short	0x010a
        /*03c2*/ 	.byte	0x05
	.zero		1


	//   ....[45]....
        /*03c4*/ 	.word	0x00002840
        /*03c8*/ 	.word	0x000000ff
        /*03cc*/ 	.word	0x00000000
        /*03d0*/ 	.short	0x010a
        /*03d2*/ 	.byte	0x05
	.zero		1


	//   ....[46]....
        /*03d4*/ 	.word	0x000028d0
        /*03d8*/ 	.word	0x000000ff
        /*03dc*/ 	.word	0x00000000
        /*03e0*/ 	.short	0x010a
        /*03e2*/ 	.byte	0x05
	.zero		1


	//   ....[47]....
        /*03e4*/ 	.word	0x00002970
        /*03e8*/ 	.word	0x00000000
        /*03ec*/ 	.word	0x00000000
        /*03f0*/ 	.short	0x010a
        /*03f2*/ 	.byte	0xff
	.zero		1


	//   ....[48]....
        /*03f4*/ 	.word	0x00002a90
        /*03f8*/ 	.word	0x00000002
        /*03fc*/ 	.word	0x000000e0
        /*0400*/ 	.short	0x010a
        /*0402*/ 	.byte	0xff
	.zero		1


	//   ....[49]....
        /*0404*/ 	.word	0x00002af0
        /*0408*/ 	.word	0x00000004
        /*040c*/ 	.word	0x00000000
        /*0410*/ 	.short	0x0101
        /*0412*/ 	.byte	0xff
	.zero		1


	//   ....[50]....
        /*0414*/ 	.word	0x00002b10
        /*0418*/ 	.word	0x000000ff
        /*041c*/ 	.word	0x00000090
        /*0420*/ 	.short	0x010a
        /*0422*/ 	.byte	0x04
	.zero		1


	//   ....[51]....
        /*0424*/ 	.word	0x00002c30
        /*0428*/ 	.word	0x00000002
        /*042c*/ 	.word	0x00000080
        /*0430*/ 	.short	0x010a
        /*0432*/ 	.byte	0xff
	.zero		1


	//   ....[52]....
        /*0434*/ 	.word	0x00002d40
        /*0438*/ 	.word	0x00000002
        /*043c*/ 	.word	0x00000000
        /*0440*/ 	.short	0x0101
        /*0442*/ 	.byte	0xff
	.zero		1


	//   ....[53]....
        /*0444*/ 	.word	0x00002dd0
        /*0448*/ 	.word	0x000000ff
        /*044c*/ 	.word	0x00000090
        /*0450*/ 	.short	0x0106
        /*0452*/ 	.byte	0x04
	.zero		1


	//   ....[54]....
        /*0454*/ 	.word	0x00002df0
        /*0458*/ 	.word	0x000000ff
        /*045c*/ 	.word	0x00000090
        /*0460*/ 	.short	0x010a
        /*0462*/ 	.byte	0x04
	.zero		1


	//   ....[55]....
        /*0464*/ 	.word	0x00002e80
        /*0468*/ 	.word	0x000000ff
        /*046c*/ 	.word	0x00000090
        /*0470*/ 	.short	0x0106
        /*0472*/ 	.byte	0x07
	.zero		1


	//   ....[56]....
        /*0474*/ 	.word	0x00002ec0
        /*0478*/ 	.word	0x00000000
        /*047c*/ 	.word	0x00000090
        /*0480*/ 	.short	0x010a
        /*0482*/ 	.byte	0xff
	.zero		1


	//   ....[57]....
        /*0484*/ 	.word	0x00003410
        /*0488*/ 	.word	0x00000000
        /*048c*/ 	.word	0x00000080
        /*0490*/ 	.short	0x010a
        /*0492*/ 	.byte	0xff
	.zero		1


	//   ....[58]....
        /*0494*/ 	.word	0x00003520
        /*0498*/ 	.word	0x00000003
        /*049c*/ 	.word	0x00000000
        /*04a0*/ 	.short	0x0101
        /*04a2*/ 	.byte	0xff
	.zero		1


	//   ....[59]....
        /*04a4*/ 	.word	0x00003530
        /*04a8*/ 	.word	0x000000ff
        /*04ac*/ 	.word	0x00000000
        /*04b0*/ 	.short	0x010a
        /*04b2*/ 	.byte	0x04
	.zero		1


	//   ....[60]....
        /*04b4*/ 	.word	0x00003550
        /*04b8*/ 	.word	0x000000ff
        /*04bc*/ 	.word	0x000000c0
        /*04c0*/ 	.short	0x010a
        /*04c2*/ 	.byte	0x1e
	.zero		1


	//   ....[61]....
        /*04c4*/ 	.word	0x00003620
        /*04c8*/ 	.word	0x000000ff
        /*04cc*/ 	.word	0x00000000
        /*04d0*/ 	.short	0x010a
        /*04d2*/ 	.byte	0x05
	.zero		1


	//   ....[62]....
        /*04d4*/ 	.word	0x00003760
        /*04d8*/ 	.word	0x000000ff
        /*04dc*/ 	.word	0x00000000
        /*04e0*/ 	.short	0x010a
        /*04e2*/ 	.byte	0x04
	.zero		1


	//   ....[63]....
        /*04e4*/ 	.word	0x000039f0
        /*04e8*/ 	.word	0x000000ff
        /*04ec*/ 	.word	0x00000000
        /*04f0*/ 	.short	0x010a
        /*04f2*/ 	.byte	0x04
	.zero		1


	//   ....[64]....
        /*04f4*/ 	.word	0x00003a80
        /*04f8*/ 	.word	0x000000ff
        /*04fc*/ 	.word	0x00000000
        /*0500*/ 	.short	0x010a
        /*0502*/ 	.byte	0x05
	.zero		1


	//   ....[65]....
        /*0504*/ 	.word	0x00003b10
        /*0508*/ 	.word	0x000000ff
        /*050c*/ 	.word	0x00000000
        /*0510*/ 	.short	0x010a
        /*0512*/ 	.byte	0x05
	.zero		1


	//   ....[66]....
        /*0514*/ 	.word	0x00003ba0
        /*0518*/ 	.word	0x000000ff
        /*051c*/ 	.word	0x00000000
        /*0520*/ 	.short	0x010a
        /*0522*/ 	.byte	0x04
	.zero		1


	//   ....[67]....
        /*0524*/ 	.word	0x00004050
        /*0528*/ 	.word	0x0000000c
        /*052c*/ 	.word	0x00000080
        /*0530*/ 	.short	0x010a
        /*0532*/ 	.byte	0xff
	.zero		1


	//   ....[68]....
        /*0534*/ 	.word	0x000041c0
        /*0538*/ 	.word	0x00000000
        /*053c*/ 	.word	0x00000000
        /*0540*/ 	.short	0x0101
        /*0542*/ 	.byte	0xff
	.zero		1


	//   ....[69]....
        /*0544*/ 	.word	0x00004650
        /*0548*/ 	.word	0x000000ff
        /*054c*/ 	.word	0x00000078
        /*0550*/ 	.short	0x010a
        /*0552*/ 	.byte	0x15
	.zero		1


	//   ....[70]....
        /*0554*/ 	.word	0x000047d0
        /*0558*/ 	.word	0x000000ff
        /*055c*/ 	.word	0x00000060
        /*0560*/ 	.short	0x010a
        /*0562*/ 	.byte	0x15
	.zero		1


	//   ....[71]....
        /*0564*/ 	.word	0x00004950
        /*0568*/ 	.word	0x000000ff
        /*056c*/ 	.word	0x00000050
        /*0570*/ 	.short	0x010b
        /*0572*/ 	.byte	0x15
	.zero		1


	//   ....[72]....
        /*0574*/ 	.word	0x00004960
        /*0578*/ 	.word	0x000000ff
        /*057c*/ 	.word	0x00000000
        /*0580*/ 	.short	0x0101
        /*0582*/ 	.byte	0x06
	.zero		1


	//   ....[73]....
        /*0584*/ 	.word	0x00004970
        /*0588*/ 	.word	0x000000ff
        /*058c*/ 	.word	0x00000068
        /*0590*/ 	.short	0x010a
        /*0592*/ 	.byte	0x15
	.zero		1


	//   ....[74]....
        /*0594*/ 	.word	0x00004b60
        /*0598*/ 	.word	0x000000ff
        /*059c*/ 	.word	0x00000058
        /*05a0*/ 	.short	0x010b
        /*05a2*/ 	.byte	0x15
	.zero		1


	//   ....[75]....
        /*05a4*/ 	.word	0x00004b70
        /*05a8*/ 	.word	0x000000ff
        /*05ac*/ 	.word	0x00000000
        /*05b0*/ 	.short	0x0101
        /*05b2*/ 	.byte	0x21
	.zero		1


	//   ....[76]....
        /*05b4*/ 	.word	0x00004ba0
        /*05b8*/ 	.word	0x000000ff
        /*05bc*/ 	.word	0x00000060
        /*05c0*/ 	.short	0x010a
        /*05c2*/ 	.byte	0x15
	.zero		1


	//   ....[77]....
        /*05c4*/ 	.word	0x00004be0
        /*05c8*/ 	.word	0x00000000
        /*05cc*/ 	.word	0x00000068
        /*05d0*/ 	.short	0x010a
        /*05d2*/ 	.byte	0xff
	.zero		1


	//   ....[78]....
        /*05d4*/ 	.word	0x00004ef0
        /*05d8*/ 	.word	0x00000003
        /*05dc*/ 	.word	0x00000080
        /*05e0*/ 	.short	0x010a
        /*05e2*/ 	.byte	0xff
	.zero		1


	//   ....[79]....
        /*05e4*/ 	.word	0x00005070
        /*05e8*/ 	.word	0x00000000
        /*05ec*/ 	.word	0x00000000
        /*05f0*/ 	.short	0x0101
        /*05f2*/ 	.byte	0xff
	.zero		1


	//   ....[80]....
        /*05f4*/ 	.word	0x00005bc0
        /*05f8*/ 	.word	0x00000003
        /*05fc*/ 	.word	0x00000050
        /*0600*/ 	.short	0x010a
        /*0602*/ 	.byte	0xff
	.zero		1


	//   ....[81]....
        /*0604*/ 	.word	0x00005c00
        /*0608*/ 	.word	0x000000ba
        /*060c*/ 	.word	0x000000a0
        /*0610*/ 	.short	0x010a
        /*0612*/ 	.byte	0xff
	.zero		1


	//   ....[82]....
        /*0614*/ 	.word	0x00005d30
        /*0618*/ 	.word	0x00000003
        /*061c*/ 	.word	0x00000050
        /*0620*/ 	.short	0x010a
        /*0622*/ 	.byte	0xff
	.zero		1


	//   ....[83]....
        /*0624*/ 	.word	0x00005e70
        /*0628*/ 	.word	0x00000000
        /*062c*/ 	.word	0x00000000
        /*0630*/ 	.short	0x0101
        /*0632*/ 	.byte	0xff
	.zero		1


	//   ....[84]....
        /*0634*/ 	.word	0x00005ef0
        /*0638*/ 	.word	0x000000ba
        /*063c*/ 	.word	0x000000a0
        /*0640*/ 	.short	0x010a
        /*0642*/ 	.byte	0xff
	.zero		1


	//   ....[85]....
        /*0644*/ 	.word	0x000072a0
        /*0648*/ 	.word	0x000000c1
        /*064c*/ 	.word	0x00000050
        /*0650*/ 	.short	0x010a
        /*0652*/ 	.byte	0xff
	.zero		1


	//   ....[86]....
        /*0654*/ 	.word	0x00007370
        /*0658*/ 	.word	0x000000c1
        /*065c*/ 	.word	0x00000050
        /*0660*/ 	.short	0x010a
        /*0662*/ 	.byte	0xff
	.zero		1


	//   ....[87]....
        /*0664*/ 	.word	0x000074b0
        /*0668*/ 	.word	0x00000000
        /*066c*/ 	.word	0x00000000
        /*0670*/ 	.short	0x0101
        /*0672*/ 	.byte	0xff
	.zero		1


	//   ....[88]....
        /*0674*/ 	.word	0x000079b0
        /*0678*/ 	.word	0x000000ff
        /*067c*/ 	.word	0x00000000
        /*0680*/ 	.short	0x0101
        /*0682*/ 	.byte	0x04
	.zero		1


	//   ....[89]....
        /*0684*/ 	.word	0x00008960
        /*0688*/ 	.word	0x00000003
        /*068c*/ 	.word	0x000000f0
        /*0690*/ 	.short	0x010a
        /*0692*/ 	.byte	0xff
	.zero		1


	//   ....[90]....
        /*0694*/ 	.word	0x000089c0
        /*0698*/ 	.word	0x00000000
        /*069c*/ 	.word	0x00000028
        /*06a0*/ 	.short	0x010a
        /*06a2*/ 	.byte	0xff
	.zero		1


	//   ....[91]....
        /*06a4*/ 	.word	0x00008a20
        /*06a8*/ 	.word	0x00000000
        /*06ac*/ 	.word	0x00000028
        /*06b0*/ 	.short	0x010a
        /*06b2*/ 	.byte	0xff
	.zero		1


	//   ....[92]....
        /*06b4*/ 	.word	0x00008a70
        /*06b8*/ 	.word	0x00000003
        /*06bc*/ 	.word	0x00000080
        /*06c0*/ 	.short	0x010a
        /*06c2*/ 	.byte	0xff
	.zero		1


	//   ....[93]....
        /*06c4*/ 	.word	0x00008ad0
        /*06c8*/ 	.word	0x00000000
        /*06cc*/ 	.word	0x00000000
        /*06d0*/ 	.short	0x010a
        /*06d2*/ 	.byte	0xff
	.zero		1


	//   ....[94]....
        /*06d4*/ 	.word	0x00008b30
        /*06d8*/ 	.word	0x00000000
        /*06dc*/ 	.word	0x00000000
        /*06e0*/ 	.short	0x010a
        /*06e2*/ 	.byte	0xff
	.zero		1


	//   ....[95]....
        /*06e4*/ 	.word	0x00008b90
        /*06e8*/ 	.word	0x00000000
        /*06ec*/ 	.word	0x00000000
        /*06f0*/ 	.short	0x010a
        /*06f2*/ 	.byte	0xff
	.zero		1


	//   ....[96]....
        /*06f4*/ 	.word	0x00008bf0
        /*06f8*/ 	.word	0x00000000
        /*06fc*/ 	.word	0x00000000
        /*0700*/ 	.short	0x010a
        /*0702*/ 	.byte	0xff
	.zero		1


	//   ....[97]....
        /*0704*/ 	.word	0x00008c40
        /*0708*/ 	.word	0x00000002
        /*070c*/ 	.word	0x000000e0
        /*0710*/ 	.short	0x010a
        /*0712*/ 	.byte	0xff
	.zero		1


	//   ....[98]....
        /*0714*/ 	.word	0x00008ca0
        /*0718*/ 	.word	0x00000002
        /*071c*/ 	.word	0x00000090
        /*0720*/ 	.short	0x010a
        /*0722*/ 	.byte	0xff
	.zero		1


	//   ....[99]....
        /*0724*/ 	.word	0x00008cf0
        /*0728*/ 	.word	0x00000002
        /*072c*/ 	.word	0x00000080
        /*0730*/ 	.short	0x010a
        /*0732*/ 	.byte	0xff
	.zero		1


	//   ....[100]....
        /*0734*/ 	.word	0x00008d50
        /*0738*/ 	.word	0x00000000
        /*073c*/ 	.word	0x00000090
        /*0740*/ 	.short	0x010a
        /*0742*/ 	.byte	0xff
	.zero		1


	//   ....[101]....
        /*0744*/ 	.word	0x00008da0
        /*0748*/ 	.word	0x00000000
        /*074c*/ 	.word	0x00000080
        /*0750*/ 	.short	0x010a
        /*0752*/ 	.byte	0xff
	.zero		1


	//   ....[102]....
        /*0754*/ 	.word	0x00008e00
        /*0758*/ 	.word	0x00000003
        /*075c*/ 	.word	0x000000c0
        /*0760*/ 	.short	0x010a
        /*0762*/ 	.byte	0xff
	.zero		1


	//   ....[103]....
        /*0764*/ 	.word	0x00008e60
        /*0768*/ 	.word	0x00000000
        /*076c*/ 	.word	0x00000000
        /*0770*/ 	.short	0x010a
        /*0772*/ 	.byte	0xff
	.zero		1


	//   ....[104]....
        /*0774*/ 	.word	0x00008ec0
        /*0778*/ 	.word	0x00000000
        /*077c*/ 	.word	0x00000000
        /*0780*/ 	.short	0x010a
        /*0782*/ 	.byte	0xff
	.zero		1


	//   ....[105]....
        /*0784*/ 	.word	0x00008f20
        /*0788*/ 	.word	0x00000000
        /*078c*/ 	.word	0x00000000
        /*0790*/ 	.short	0x010a
        /*0792*/ 	.byte	0xff
	.zero		1


	//   ....[106]....
        /*0794*/ 	.word	0x00008f80
        /*0798*/ 	.word	0x00000000
        /*079c*/ 	.word	0x00000000
        /*07a0*/ 	.short	0x010a
        /*07a2*/ 	.byte	0xff
	.zero		1


	//   ....[107]....
        /*07a4*/ 	.word	0x00008fe0
        /*07a8*/ 	.word	0x00000000
        /*07ac*/ 	.word	0x00000000
        /*07b0*/ 	.short	0x010a
        /*07b2*/ 	.byte	0xff
	.zero		1


	//   ....[108]....
        /*07b4*/ 	.word	0x00009030
        /*07b8*/ 	.word	0x0000000c
        /*07bc*/ 	.word	0x00000080
        /*07c0*/ 	.short	0x010a
        /*07c2*/ 	.byte	0xff
	.zero		1


	//   ....[109]....
        /*07c4*/ 	.word	0x00009090
        /*07c8*/ 	.word	0x00000000
        /*07cc*/ 	.word	0x00000078
        /*07d0*/ 	.short	0x010a
        /*07d2*/ 	.byte	0xff
	.zero		1


	//   ....[110]....
        /*07d4*/ 	.word	0x000090f0
        /*07d8*/ 	.word	0x00000000
        /*07dc*/ 	.word	0x00000060
        /*07e0*/ 	.short	0x010a
        /*07e2*/ 	.byte	0xff
	.zero		1


	//   ....[111]....
        /*07e4*/ 	.word	0x00009150
        /*07e8*/ 	.word	0x00000000
        /*07ec*/ 	.word	0x00000068
        /*07f0*/ 	.short	0x010a
        /*07f2*/ 	.byte	0xff
	.zero		1


	//   ....[112]....
        /*07f4*/ 	.word	0x000091b0
        /*07f8*/ 	.word	0x00000000
        /*07fc*/ 	.word	0x00000060
        /*0800*/ 	.short	0x010a
        /*0802*/ 	.byte	0xff
	.zero		1


	//   ....[113]....
        /*0804*/ 	.word	0x00009200
        /*0808*/ 	.word	0x00000003
        /*080c*/ 	.word	0x00000080
        /*0810*/ 	.short	0x010a
        /*0812*/ 	.byte	0xff
	.zero		1


	//   ....[114]....
        /*0814*/ 	.word	0x00009250
        /*0818*/ 	.word	0x00000003
        /*081c*/ 	.word	0x00000050
        /*0820*/ 	.short	0x010a
        /*0822*/ 	.byte	0xff
	.zero		1


	//   ....[115]....
        /*0824*/ 	.word	0x000092a0
        /*0828*/ 	.word	0x000000ba
        /*082c*/ 	.word	0x000000a0
        /*0830*/ 	.short	0x010a
        /*0832*/ 	.byte	0xff
	.zero		1


	//   ....[116]....
        /*0834*/ 	.word	0x000092f0
        /*0838*/ 	.word	0x000000c1
        /*083c*/ 	.word	0x00000050
        /*0840*/ 	.short	0x010a
        /*0842*/ 	.byte	0xff
	.zero		1


	//----- nvinfo : EIATTR_NUM_MBARRIERS
	.align		4
.L_47:
        /*0844*/ 	.byte	0x03, 0x38
        /*0846*/ 	.short	0x0020


	//----- nvinfo : EIATTR_EXIT_INSTR_OFFSETS
	.align		4
        /*0848*/ 	.byte	0x04, 0x1c
        /*084a*/ 	.short	(.L_49 - .L_48)


	//   ....[0]....
.L_48:
        /*084c*/ 	.word	0x000029a0


	//   ....[1]....
        /*0850*/ 	.word	0x00002e90


	//   ....[2]....
        /*0854*/ 	.word	0x00002ef0


	//   ....[3]....
        /*0858*/ 	.word	0x00003e00


	//   ....[4]....
        /*085c*/ 	.word	0x00004c10


	//   ....[5]....
        /*0860*/ 	.word	0x00004c50


	//   ....[6]....
        /*0864*/ 	.word	0x00008950


	//----- nvinfo : EIATTR_MAX_THREADS
	.align		4
.L_49:
        /*0868*/ 	.byte	0x04, 0x05
        /*086a*/ 	.short	(.L_51 - .L_50)
.L_50:
        /*086c*/ 	.word	0x00000100
        /*0870*/ 	.word	0x00000001
        /*0874*/ 	.word	0x00000001


	//----- nvinfo : EIATTR_CRS_STACK_SIZE
	.align		4
.L_51:
        /*0878*/ 	.byte	0x04, 0x1e
        /*087a*/ 	.short	(.L_53 - .L_52)
.L_52:
        /*087c*/ 	.word	0x00000000


	//----- nvinfo : EIATTR_CBANK_PARAM_SIZE
	.align		4
.L_53:
        /*0880*/ 	.byte	0x03, 0x19
        /*0882*/ 	.short	0x0800


	//----- nvinfo : EIATTR_PARAM_CBANK
	.align		4
        /*0884*/ 	.byte	0x04, 0x0a
        /*0886*/ 	.short	(.L_55 - .L_54)
	.align		4
.L_54:
        /*0888*/ 	.word	index@(.nv.constant0._ZN7cutlass13device_kernelINS_4gemm6kernel13GemmUniversalIN4cute5tupleIJiiiiEEENS1_10collective13CollectiveMmaINS1_35MainloopSm100TmaUmmaWarpSpecializedILi5ELi2ELi4ENS5_IJNS4_1CILi1EEENSA_ILi2EEESB_EEEEENS5_IJNSA_ILi128EEESF_SF_EEENS_12float_e5m2_tENS5_IJlSB_lEEESH_SI_NS4_8TiledMMAINS4_8MMA_AtomIJNS4_10MMA_TraitsINS4_19SM100_MMA_F8F6F4_SSEJSH_SH_fSF_SF_NS4_17integral_constantINS4_4UMMA5MajorELSP_0EEESQ_NSN_INSO_7ScaleInELSR_0EEESS_EEEEEENS4_6LayoutINS5_IJSB_SB_SB_EEENS5_IJNSA_ILi0EEESX_SX_EEEEENS5_IJNS4_10UnderscoreES10_S10_EEEEENS4_23SM90_TMA_LOAD_MULTICASTENS4_14ComposedLayoutINS4_7SwizzleILi3ELi4ELi3EEENS4_18smem_ptr_flag_bitsILi8EEENSV_INS5_IJNSA_ILi8EEESF_EEENS5_IJSF_SB_EEEEEEEvNS4_8identityENS4_13SM90_TMA_LOADES1D_vS1E_EENS_8epilogue10collective18CollectiveEpilogueINS1H_23Sm100TmaWarpSpecializedILi2ELi2ELi64ELb0ELb0EEEJSG_NS5_IJNSV_ISF_SB_EENSV_INSA_ILi64EEESB_EEEEESH_SI_SH_SI_NS1H_6fusion15FusionCallbacksIS1L_NS1Q_17LinearCombinationISH_fSH_fLNS_15FloatRoundStyleE2EEESG_S1P_JEEENS4_5SM1004TMEM4LOAD26SM100_TMEM_LOAD_32dp32b64xES1F_NS14_INS15_ILi2ELi4ELi3EEES18_NSV_INS5_IJS19_S1N_EEENS5_IJS1N_SB_EEEEEEENS4_39AutoVectorizingCopyWithAssumedAlignmentILi128EEENS4_14SM90_TMA_STOREES24_S26_S26_EEEvvEEEEvNT_6ParamsE)
        /*088c*/ 	.short	0x0380
        /*088e*/ 	.short	0x0800


	//----- nvinfo : EIATTR_SW_WAR
	.align		4
.L_55:
        /*0890*/ 	.byte	0x04, 0x36
        /*0892*/ 	.short	(.L_57 - .L_56)
.L_56:
        /*0894*/ 	.word	0x00000008
.L_57:


//--------------------- .nv.callgraph             --------------------------
	.section	.nv.callgraph,"",@"SHT_CUDA_CALLGRAPH"
	.align	4
	.sectionentsize	8
	.align		4
        /*0000*/ 	.word	0x00000000
	.align		4
        /*0004*/ 	.word	0xffffffff
	.align		4
        /*0008*/ 	.word	index@(_ZN7cutlass13device_kernelINS_4gemm6kernel13GemmUniversalIN4cute5tupleIJiiiiEEENS1_10collective13CollectiveMmaINS1_35MainloopSm100TmaUmmaWarpSpecializedILi5ELi2ELi4ENS5_IJNS4_1CILi1EEENSA_ILi2EEESB_EEEEENS5_IJNSA_ILi128EEESF_SF_EEENS_12float_e5m2_tENS5_IJlSB_lEEESH_SI_NS4_8TiledMMAINS4_8MMA_AtomIJNS4_10MMA_TraitsINS4_19SM100_MMA_F8F6F4_SSEJSH_SH_fSF_SF_NS4_17integral_constantINS4_4UMMA5MajorELSP_0EEESQ_NSN_INSO_7ScaleInELSR_0EEESS_EEEEEENS4_6LayoutINS5_IJSB_SB_SB_EEENS5_IJNSA_ILi0EEESX_SX_EEEEENS5_IJNS4_10UnderscoreES10_S10_EEEEENS4_23SM90_TMA_LOAD_MULTICASTENS4_14ComposedLayoutINS4_7SwizzleILi3ELi4ELi3EEENS4_18smem_ptr_flag_bitsILi8EEENSV_INS5_IJNSA_ILi8EEESF_EEENS5_IJSF_SB_EEEEEEEvNS4_8identityENS4_13SM90_TMA_LOADES1D_vS1E_EENS_8epilogue10collective18CollectiveEpilogueINS1H_23Sm100TmaWarpSpecializedILi2ELi2ELi64ELb0ELb0EEEJSG_NS5_IJNSV_ISF_SB_EENSV_INSA_ILi64EEESB_EEEEESH_SI_SH_SI_NS1H_6fusion15FusionCallbacksIS1L_NS1Q_17LinearCombinationISH_fSH_fLNS_15FloatRoundStyleE2EEESG_S1P_JEEENS4_5SM1004TMEM4LOAD26SM100_TMEM_LOAD_32dp32b64xES1F_NS14_INS15_ILi2ELi4ELi3EEES18_NSV_INS5_IJS19_S1N_EEENS5_IJS1N_SB_EEEEEEENS4_39AutoVectorizingCopyWithAssumedAlignmentILi128EEENS4_14SM90_TMA_STOREES24_S26_S26_EEEvvEEEEvNT_6ParamsE)
	.align		4
        /*000c*/ 	.word	index@(__assertfail)
	.align		4
        /*0010*/ 	.word	0x00000000
	.align		4
        /*0014*/ 	.word	0xfffffffe
	.align		4
        /*0018*/ 	.word	0x00000000
	.align		4
        /*001c*/ 	.word	0xfffffffd
	.align		4
        /*0020*/ 	.word	0x00000000
	.align		4
        /*0024*/ 	.word	0xfffffffc


//--------------------- .nv.constant4             --------------------------
	.section	.nv.constant4,"a",@progbits
	.align	8
	.align		8
.nv.constant4:
        /*0000*/ 	.dword	__assertfail
	.align		8
        /*0008*/ 	.dword	__unnamed_1
	.align		8
        /*0010*/ 	.dword	__unnamed_2
	.align		8
        /*0018*/ 	.dword	_ZN39_INTERNAL_e1120e24_4_k_cu_17d6def0_95734cuda3std3__45__cpo5beginE
	.align		8
        /*0020*/ 	.dword	_ZN39_INTERNAL_e1120e24_4_k_cu_17d6def0_95734cuda3std3__45__cpo3endE
	.align		8
        /*0028*/ 	.dword	_ZN39_INTERNAL_e1120e24_4_k_cu_17d6def0_95734cuda3std3__45__cpo6cbeginE
	.align		8
        /*0030*/ 	.dword	_ZN39_INTERNAL_e1120e24_4_k_cu_17d6def0_95734cuda3std3__45__cpo4cendE
	.align		8
        /*0038*/ 	.dword	_ZN39_INTERNAL_e1120e24_4_k_cu_17d6def0_95734cuda3std3__441_GLOBAL__N__e1120e24_4_k_cu_17d6def0_95736ignoreE
	.align		8
        /*0040*/ 	.dword	_ZN39_INTERNAL_e1120e24_4_k_cu_17d6def0_95734cuda3std3__419piecewise_constructE
	.align		8
        /*0048*/ 	.dword	_ZN39_INTERNAL_e1120e24_4_k_cu_17d6def0_95734cuda3std3__48in_placeE
	.align		8
        /*0050*/ 	.dword	_ZN39_INTERNAL_e1120e24_4_k_cu_17d6def0_95734cuda3std6ranges3__45__cpo4swapE
	.align		8
        /*0058*/ 	.dword	_ZN39_INTERNAL_e1120e24_4_k_cu_17d6def0_95734cuda3std6ranges3__45__cpo9iter_moveE
	.align		8
        /*0060*/ 	.dword	_ZN39_INTERNAL_e1120e24_4_k_cu_17d6def0_95734cute7productE
	.align		8
        /*0068*/ 	.dword	_ZN39_INTERNAL_e1120e24_4_k_cu_17d6def0_95734cute1_E
	.align		8
        /*0070*/ 	.dword	$str$25
	.align		8
        /*0078*/ 	.dword	$str$26
	.align		8
        /*0080*/ 	.dword	$str$27
	.align		8
        /*0088*/ 	.dword	$str$28


//--------------------- .text._ZN7cutlass13device_kernelINS_4gemm6kernel13GemmUniversalIN4cute5tupleIJiiiiEEENS1_10collective13CollectiveMmaINS1_35MainloopSm100TmaUmmaWarpSpecializedILi5ELi2ELi4ENS5_IJNS4_1CILi1EEENSA_ILi2EEESB_EEEEENS5_IJNSA_ILi128EEESF_SF_EEENS_12float_e5m2_tENS5_IJlSB_lEEESH_SI_NS4_8TiledMMAINS4_8MMA_AtomIJNS4_10MMA_TraitsINS4_19SM100_MMA_F8F6F4_SSEJSH_SH_fSF_SF_NS4_17integral_constantINS4_4UMMA5MajorELSP_0EEESQ_NSN_INSO_7ScaleInELSR_0EEESS_EEEEEENS4_6LayoutINS5_IJSB_SB_SB_EEENS5_IJNSA_ILi0EEESX_SX_EEEEENS5_IJNS4_10UnderscoreES10_S10_EEEEENS4_23SM90_TMA_LOAD_MULTICASTENS4_14ComposedLayoutINS4_7SwizzleILi3ELi4ELi3EEENS4_18smem_ptr_flag_bitsILi8EEENSV_INS5_IJNSA_ILi8EEESF_EEENS5_IJSF_SB_EEEEEEEvNS4_8identityENS4_13SM90_TMA_LOADES1D_vS1E_EENS_8epilogue10collective18CollectiveEpilogueINS1H_23Sm100TmaWarpSpecializedILi2ELi2ELi64ELb0ELb0EEEJSG_NS5_IJNSV_ISF_SB_EENSV_INSA_ILi64EEESB_EEEEESH_SI_SH_SI_NS1H_6fusion15FusionCallbacksIS1L_NS1Q_17LinearCombinationISH_fSH_fLNS_15FloatRoundStyleE2EEESG_S1P_JEEENS4_5SM1004TMEM4LOAD26SM100_TMEM_LOAD_32dp32b64xES1F_NS14_INS15_ILi2ELi4ELi3EEES18_NSV_INS5_IJS19_S1N_EEENS5_IJS1N_SB_EEEEEEENS4_39AutoVectorizingCopyWithAssumedAlignmentILi128EEENS4_14SM90_TMA_STOREES24_S26_S26_EEEvvEEEEvNT_6ParamsE --------------------------
	.section	.text._ZN7cutlass13device_kernelINS_4gemm6kernel13GemmUniversalIN4cute5tupleIJiiiiEEENS1_10collective13CollectiveMmaINS1_35MainloopSm100TmaUmmaWarpSpecializedILi5ELi2ELi4ENS5_IJNS4_1CILi1EEENSA_ILi2EEESB_EEEEENS5_IJNSA_ILi128EEESF_SF_EEENS_12float_e5m2_tENS5_IJlSB_lEEESH_SI_NS4_8TiledMMAINS4_8MMA_AtomIJNS4_10MMA_TraitsINS4_19SM100_MMA_F8F6F4_SSEJSH_SH_fSF_SF_NS4_17integral_constantINS4_4UMMA5MajorELSP_0EEESQ_NSN_INSO_7ScaleInELSR_0EEESS_EEEEEENS4_6LayoutINS5_IJSB_SB_SB_EEENS5_IJNSA_ILi0EEESX_SX_EEEEENS5_IJNS4_10UnderscoreES10_S10_EEEEENS4_23SM90_TMA_LOAD_MULTICASTENS4_14ComposedLayoutINS4_7SwizzleILi3ELi4ELi3EEENS4_18smem_ptr_flag_bitsILi8EEENSV_INS5_IJNSA_ILi8EEESF_EEENS5_IJSF_SB_EEEEEEEvNS4_8identityENS4_13SM90_TMA_LOADES1D_vS1E_EENS_8epilogue10collective18CollectiveEpilogueINS1H_23Sm100TmaWarpSpecializedILi2ELi2ELi64ELb0ELb0EEEJSG_NS5_IJNSV_ISF_SB_EENSV_INSA_ILi64EEESB_EEEEESH_SI_SH_SI_NS1H_6fusion15FusionCallbacksIS1L_NS1Q_17LinearCombinationISH_fSH_fLNS_15FloatRoundStyleE2EEESG_S1P_JEEENS4_5SM1004TMEM4LOAD26SM100_TMEM_LOAD_32dp32b64xES1F_NS14_INS15_ILi2ELi4ELi3EEES18_NSV_INS5_IJS19_S1N_EEENS5_IJS1N_SB_EEEEEEENS4_39AutoVectorizingCopyWithAssumedAlignmentILi128EEENS4_14SM90_TMA_STOREES24_S26_S26_EEEvvEEEEvNT_6ParamsE,"ax",@progbits
	.align	128
.text._ZN7cutlass13device_kernelINS_4gemm6kernel13GemmUniversalIN4cute5tupleIJiiiiEEENS1_10collective13CollectiveMmaINS1_35MainloopSm100TmaUmmaWarpSpecializedILi5ELi2ELi4ENS5_IJNS4_1CILi1EEENSA_ILi2EEESB_EEEEENS5_IJNSA_ILi128EEESF_SF_EEENS_12float_e5m2_tENS5_IJlSB_lEEESH_SI_NS4_8TiledMMAINS4_8MMA_AtomIJNS4_10MMA_TraitsINS4_19SM100_MMA_F8F6F4_SSEJSH_SH_fSF_SF_NS4_17integral_constantINS4_4UMMA5MajorELSP_0EEESQ_NSN_INSO_7ScaleInELSR_0EEESS_EEEEEENS4_6LayoutINS5_IJSB_SB_SB_EEENS5_IJNSA_ILi0EEESX_SX_EEEEENS5_IJNS4_10UnderscoreES10_S10_EEEEENS4_23SM90_TMA_LOAD_MULTICASTENS4_14ComposedLayoutINS4_7SwizzleILi3ELi4ELi3EEENS4_18smem_ptr_flag_bitsILi8EEENSV_INS5_IJNSA_ILi8EEESF_EEENS5_IJSF_SB_EEEEEEEvNS4_8identityENS4_13SM90_TMA_LOADES1D_vS1E_EENS_8epilogue10collective18CollectiveEpilogueINS1H_23Sm100TmaWarpSpecializedILi2ELi2ELi64ELb0ELb0EEEJSG_NS5_IJNSV_ISF_SB_EENSV_INSA_ILi64EEESB_EEEEESH_SI_SH_SI_NS1H_6fusion15FusionCallbacksIS1L_NS1Q_17LinearCombinationISH_fSH_fLNS_15FloatRoundStyleE2EEESG_S1P_JEEENS4_5SM1004TMEM4LOAD26SM100_TMEM_LOAD_32dp32b64xES1F_NS14_INS15_ILi2ELi4ELi3EEES18_NSV_INS5_IJS19_S1N_EEENS5_IJS1N_SB_EEEEEEENS4_39AutoVectorizingCopyWithAssumedAlignmentILi128EEENS4_14SM90_TMA_STOREES24_S26_S26_EEEvvEEEEvNT_6ParamsE:
        .type           _ZN7cutlass13device_kernelINS_4gemm6kernel13GemmUniversalIN4cute5tupleIJiiiiEEENS1_10collective13CollectiveMmaINS1_35MainloopSm100TmaUmmaWarpSpecializedILi5ELi2ELi4ENS5_IJNS4_1CILi1EEENSA_ILi2EEESB_EEEEENS5_IJNSA_ILi128EEESF_SF_EEENS_12float_e5m2_tENS5_IJlSB_lEEESH_SI_NS4_8TiledMMAINS4_8MMA_AtomIJNS4_10MMA_TraitsINS4_19SM100_MMA_F8F6F4_SSEJSH_SH_fSF_SF_NS4_17integral_constantINS4_4UMMA5MajorELSP_0EEESQ_NSN_INSO_7ScaleInELSR_0EEESS_EEEEEENS4_6LayoutINS5_IJSB_SB_SB_EEENS5_IJNSA_ILi0EEESX_SX_EEEEENS5_IJNS4_10UnderscoreES10_S10_EEEEENS4_23SM90_TMA_LOAD_MULTICASTENS4_14ComposedLayoutINS4_7SwizzleILi3ELi4ELi3EEENS4_18smem_ptr_flag_bitsILi8EEENSV_INS5_IJNSA_ILi8EEESF_EEENS5_IJSF_SB_EEEEEEEvNS4_8identityENS4_13SM90_TMA_LOADES1D_vS1E_EENS_8epilogue10collective18CollectiveEpilogueINS1H_23Sm100TmaWarpSpecializedILi2ELi2ELi64ELb0ELb0EEEJSG_NS5_IJNSV_ISF_SB_EENSV_INSA_ILi64EEESB_EEEEESH_SI_SH_SI_NS1H_6fusion15FusionCallbacksIS1L_NS1Q_17LinearCombinationISH_fSH_fLNS_15FloatRoundStyleE2EEESG_S1P_JEEENS4_5SM1004TMEM4LOAD26SM100_TMEM_LOAD_32dp32b64xES1F_NS14_INS15_ILi2ELi4ELi3EEES18_NSV_INS5_IJS19_S1N_EEENS5_IJS1N_SB_EEEEEEENS4_39AutoVectorizingCopyWithAssumedAlignmentILi128EEENS4_14SM90_TMA_STOREES24_S26_S26_EEEvvEEEEvNT_6ParamsE,@function
        .size           _ZN7cutlass13device_kernelINS_4gemm6kernel13GemmUniversalIN4cute5tupleIJiiiiEEENS1_10collective13CollectiveMmaINS1_35MainloopSm100TmaUmmaWarpSpecializedILi5ELi2ELi4ENS5_IJNS4_1CILi1EEENSA_ILi2EEESB_EEEEENS5_IJNSA_ILi128EEESF_SF_EEENS_12float_e5m2_tENS5_IJlSB_lEEESH_SI_NS4_8TiledMMAINS4_8MMA_AtomIJNS4_10MMA_TraitsINS4_19SM100_MMA_F8F6F4_SSEJSH_SH_fSF_SF_NS4_17integral_constantINS4_4UMMA5MajorELSP_0EEESQ_NSN_INSO_7ScaleInELSR_0EEESS_EEEEEENS4_6LayoutINS5_IJSB_SB_SB_EEENS5_IJNSA_ILi0EEESX_SX_EEEEENS5_IJNS4_10UnderscoreES10_S10_EEEEENS4_23SM90_TMA_LOAD_MULTICASTENS4_14ComposedLayoutINS4_7SwizzleILi3ELi4ELi3EEENS4_18smem_ptr_flag_bitsILi8EEENSV_INS5_IJNSA_ILi8EEESF_EEENS5_IJSF_SB_EEEEEEEvNS4_8identityENS4_13SM90_TMA_LOADES1D_vS1E_EENS_8epilogue10collective18CollectiveEpilogueINS1H_23Sm100TmaWarpSpecializedILi2ELi2ELi64ELb0ELb0EEEJSG_NS5_IJNSV_ISF_SB_EENSV_INSA_ILi64EEESB_EEEEESH_SI_SH_SI_NS1H_6fusion15FusionCallbacksIS1L_NS1Q_17LinearCombinationISH_fSH_fLNS_15FloatRoundStyleE2EEESG_S1P_JEEENS4_5SM1004TMEM4LOAD26SM100_TMEM_LOAD_32dp32b64xES1F_NS14_INS15_ILi2ELi4ELi3EEES18_NSV_INS5_IJS19_S1N_EEENS5_IJS1N_SB_EEEEEEENS4_39AutoVectorizingCopyWithAssumedAlignmentILi128EEENS4_14SM90_TMA_STOREES24_S26_S26_EEEvvEEEEvNT_6ParamsE,(.L_x_153 - _ZN7cutlass13device_kernelINS_4gemm6kernel13GemmUniversalIN4cute5tupleIJiiiiEEENS1_10collective13CollectiveMmaINS1_35MainloopSm100TmaUmmaWarpSpecializedILi5ELi2ELi4ENS5_IJNS4_1CILi1EEENSA_ILi2EEESB_EEEEENS5_IJNSA_ILi128EEESF_SF_EEENS_12float_e5m2_tENS5_IJlSB_lEEESH_SI_NS4_8TiledMMAINS4_8MMA_AtomIJNS4_10MMA_TraitsINS4_19SM100_MMA_F8F6F4_SSEJSH_SH_fSF_SF_NS4_17integral_constantINS4_4UMMA5MajorELSP_0EEESQ_NSN_INSO_7ScaleInELSR_0EEESS_EEEEEENS4_6LayoutINS5_IJSB_SB_SB_EEENS5_IJNSA_ILi0EEESX_SX_EEEEENS5_IJNS4_10UnderscoreES10_S10_EEEEENS4_23SM90_TMA_LOAD_MULTICASTENS4_14ComposedLayoutINS4_7SwizzleILi3ELi4ELi3EEENS4_18smem_ptr_flag_bitsILi8EEENSV_INS5_IJNSA_ILi8EEESF_EEENS5_IJSF_SB_EEEEEEEvNS4_8identityENS4_13SM90_TMA_LOADES1D_vS1E_EENS_8epilogue10collective18CollectiveEpilogueINS1H_23Sm100TmaWarpSpecializedILi2ELi2ELi64ELb0ELb0EEEJSG_NS5_IJNSV_ISF_SB_EENSV_INSA_ILi64EEESB_EEEEESH_SI_SH_SI_NS1H_6fusion15FusionCallbacksIS1L_NS1Q_17LinearCombinationISH_fSH_fLNS_15FloatRoundStyleE2EEESG_S1P_JEEENS4_5SM1004TMEM4LOAD26SM100_TMEM_LOAD_32dp32b64xES1F_NS14_INS15_ILi2ELi4ELi3EEES18_NSV_INS5_IJS19_S1N_EEENS5_IJS1N_SB_EEEEEEENS4_39AutoVectorizingCopyWithAssumedAlignmentILi128EEENS4_14SM90_TMA_STOREES24_S26_S26_EEEvvEEEEvNT_6ParamsE)
        .other          _ZN7cutlass13device_kernelINS_4gemm6kernel13GemmUniversalIN4cute5tupleIJiiiiEEENS1_10collective13CollectiveMmaINS1_35MainloopSm100TmaUmmaWarpSpecializedILi5ELi2ELi4ENS5_IJNS4_1CILi1EEENSA_ILi2EEESB_EEEEENS5_IJNSA_ILi128EEESF_SF_EEENS_12float_e5m2_tENS5_IJlSB_lEEESH_SI_NS4_8TiledMMAINS4_8MMA_AtomIJNS4_10MMA_TraitsINS4_19SM100_MMA_F8F6F4_SSEJSH_SH_fSF_SF_NS4_17integral_constantINS4_4UMMA5MajorELSP_0EEESQ_NSN_INSO_7ScaleInELSR_0EEESS_EEEEEENS4_6LayoutINS5_IJSB_SB_SB_EEENS5_IJNSA_ILi0EEESX_SX_EEEEENS5_IJNS4_10UnderscoreES10_S10_EEEEENS4_23SM90_TMA_LOAD_MULTICASTENS4_14ComposedLayoutINS4_7SwizzleILi3ELi4ELi3EEENS4_18smem_ptr_flag_bitsILi8EEENSV_INS5_IJNSA_ILi8EEESF_EEENS5_IJSF_SB_EEEEEEEvNS4_8identityENS4_13SM90_TMA_LOADES1D_vS1E_EENS_8epilogue10collective18CollectiveEpilogueINS1H_23Sm100TmaWarpSpecializedILi2ELi2ELi64ELb0ELb0EEEJSG_NS5_IJNSV_ISF_SB_EENSV_INSA_ILi64EEESB_EEEEESH_SI_SH_SI_NS1H_6fusion15FusionCallbacksIS1L_NS1Q_17LinearCombinationISH_fSH_fLNS_15FloatRoundStyleE2EEESG_S1P_JEEENS4_5SM1004TMEM4LOAD26SM100_TMEM_LOAD_32dp32b64xES1F_NS14_INS15_ILi2ELi4ELi3EEES18_NSV_INS5_IJS19_S1N_EEENS5_IJS1N_SB_EEEEEEENS4_39AutoVectorizingCopyWithAssumedAlignmentILi128EEENS4_14SM90_TMA_STOREES24_S26_S26_EEEvvEEEEvNT_6ParamsE,@"STO_CUDA_ENTRY STV_DEFAULT"
_ZN7cutlass13device_kernelINS_4gemm6kernel13GemmUniversalIN4cute5tupleIJiiiiEEENS1_10collective13CollectiveMmaINS1_35MainloopSm100TmaUmmaWarpSpecializedILi5ELi2ELi4ENS5_IJNS4_1CILi1EEENSA_ILi2EEESB_EEEEENS5_IJNSA_ILi128EEESF_SF_EEENS_12float_e5m2_tENS5_IJlSB_lEEESH_SI_NS4_8TiledMMAINS4_8MMA_AtomIJNS4_10MMA_TraitsINS4_19SM100_MMA_F8F6F4_SSEJSH_SH_fSF_SF_NS4_17integral_constantINS4_4UMMA5MajorELSP_0EEESQ_NSN_INSO_7ScaleInELSR_0EEESS_EEEEEENS4_6LayoutINS5_IJSB_SB_SB_EEENS5_IJNSA_ILi0EEESX_SX_EEEEENS5_IJNS4_10UnderscoreES10_S10_EEEEENS4_23SM90_TMA_LOAD_MULTICASTENS4_14ComposedLayoutINS4_7SwizzleILi3ELi4ELi3EEENS4_18smem_ptr_flag_bitsILi8EEENSV_INS5_IJNSA_ILi8EEESF_EEENS5_IJSF_SB_EEEEEEEvNS4_8identityENS4_13SM90_TMA_LOADES1D_vS1E_EENS_8epilogue10collective18CollectiveEpilogueINS1H_23Sm100TmaWarpSpecializedILi2ELi2ELi64ELb0ELb0EEEJSG_NS5_IJNSV_ISF_SB_EENSV_INSA_ILi64EEESB_EEEEESH_SI_SH_SI_NS1H_6fusion15FusionCallbacksIS1L_NS1Q_17LinearCombinationISH_fSH_fLNS_15FloatRoundStyleE2EEESG_S1P_JEEENS4_5SM1004TMEM4LOAD26SM100_TMEM_LOAD_32dp32b64xES1F_NS14_INS15_ILi2ELi4ELi3EEES18_NSV_INS5_IJS19_S1N_EEENS5_IJS1N_SB_EEEEEEENS4_39AutoVectorizingCopyWithAssumedAlignmentILi128EEENS4_14SM90_TMA_STOREES24_S26_S26_EEEvvEEEEvNT_6ParamsE:
[----:B------:R-:W1:Y:S01]  /*0000*/  LDC R1, c[0x0][0x37c] ;  /* 0x0000df00ff017b82 */ /* 0x000e620000000800 */
[----:B------:R-:W2:Y:S01]  /*0010*/  S2R R170, SR_TID.X ;  /* 0x0000000000aa7919 */ /* 0x000ea20000002100 */
[----:B------:R-:W3:Y:S01]  /*0020*/  LDCU.64 UR8, c[0x0][0x890] ;  /* 0x00011200ff0877ac */ /* 0x000ee20008000a00 */
[----:B------:R-:W-:Y:S02]  /*0030*/  PRMT R158, RZ, 0x7610, R158 ;  /* 0x00007610ff9e7816 */ /* 0x000fe4000000009e */
[----:B------:R-:W-:Y:S01]  /*0040*/  ELECT P3, URZ, PT ;  /* 0x0000000000ff782f */ /* 0x000fe20003860000 */
[----:B---3--:R-:W-:-:S04]  /*0050*/  UISETP.NE.U32.AND UP0, UPT, UR8, URZ, UPT ;  /* 0x000000ff0800728c */ /* 0x008fc8000bf05070 */
[----:B------:R-:W-:Y:S01]  /*0060*/  UISETP.NE.AND.EX UP0, UPT, UR9, URZ, UPT, UP0 ;  /* 0x000000ff0900728c */ /* 0x000fe2000bf05300 */
[----:B--2---:R-:W-:-:S05]  /*0070*/  SHF.R.U32.HI R159, RZ, 0x5, R170 ;  /* 0x00000005ff9f7819 */ /* 0x004fca00000116aa */
[----:B------:R-:W2:Y:S02]  /*0080*/  SHFL.IDX PT, R0, R159, RZ, 0x1f ;  /* 0x00001fff9f007589 */ /* 0x000ea400000e0000 */
[----:B--2---:R-:W-:Y:S01]  /*0090*/  R2UR UR17, R0 ;  /* 0x00000000001172ca */ /* 0x004fe200000e0000 */
[----:B-1----:R-:W-:-:S14]  /*00a0*/  BRA.U UP0, `(.L_x_0) ;  /* 0x0000000100307547 */ /* 0x002fdc000b800000 */
[----:B------:R-:W1:Y:S02]  /*00b0*/  LDCU.64 UR4, c[0x0][0x888] ;  /* 0x00011100ff0477ac */ /* 0x000e640008000a00 */
[----:B-1----:R-:W-:-:S04]  /*00c0*/  UISETP.NE.U32.AND UP0, UPT, UR4, URZ, UPT ;  /* 0x000000ff0400728c */ /* 0x002fc8000bf05070 */
[----:B------:R-:W-:-:S09]  /*00d0*/  UISETP.NE.AND.EX UP0, UPT, UR5, URZ, UPT, UP0 ;  /* 0x000000ff0500728c */ /* 0x000fd2000bf05300 */
[----:B------:R-:W-:Y:S05]  /*00e0*/  BRA.U !UP0, `(.L_x_1) ;  /* 0x0000000108147547 */ /* 0x000fea000b800000 */
[----:B------:R-:W1:Y:S01]  /*00f0*/  LDC.64 R2, c[0x0][0x888] ;  /* 0x00022200ff027b82 */ /* 0x000e620000000a00 */
[----:B------:R-:W1:Y:S02]  /*0100*/  LDCU.64 UR4, c[0x0][0x358] ;  /* 0x00006b00ff0477ac */ /* 0x000e640008000a00 */
[----:B-1----:R1:W5:Y:S01]  /*0110*/  LDG.E R73, desc[UR4][R2.64] ;  /* 0x0000000402497981 */ /* 0x002362000c1e1900 */
[----:B------:R-:W-:Y:S01]  /*0120*/  HFMA2 R158, -RZ, RZ, 0, 5.9604644775390625e-08 ;  /* 0x00000001ff9e7431 */ /* 0x000fe200000001ff */
[----:B------:R-:W-:Y:S05]  /*0130*/  BRA `(.L_x_0) ;  /* 0x00000000000c7947 */ /* 0x000fea0003800000 */
.L_x_1:
[----:B------:R-:W1:Y:S01]  /*0140*/  LDCU UR4, c[0x0][0x880] ;  /* 0x00011000ff0477ac */ /* 0x000e620008000800 */
[----:B------:R-:W-:Y:S01]  /*0150*/  HFMA2 R158, -RZ, RZ, 0, 5.9604644775390625e-08 ;  /* 0x00000001ff9e7431 */ /* 0x000fe200000001ff */
[----:B-1----:R-:W-:-:S07]  /*0160*/  MOV R73, UR4 ;  /* 0x0000000400497c02 */ /* 0x002fce0008000f00 */
.L_x_0:
[----:B------:R-:W2:Y:S02]  /*0170*/  LDCU.64 UR4, c[0x0][0x8b0] ;  /* 0x00011600ff0477ac */ /* 0x000ea40008000a00 */
[----:B--2---:R-:W-:-:S04]  /*0180*/  UISETP.NE.U32.AND UP0, UPT, UR4, URZ, UPT ;  /* 0x000000ff0400728c */ /* 0x004fc8000bf05070 */
[----:B------:R-:W-:-:S09]  /*0190*/  UISETP.NE.AND.EX UP0, UPT, UR5, URZ, UPT, UP0 ;  /* 0x000000ff0500728c */ /* 0x000fd2000bf05300 */
[----:B------:R-:W-:Y:S05]  /*01a0*/  BRA.U UP0, `(.L_x_2) ;  /* 0x0000000100287547 */ /* 0x000fea000b800000 */
[----:B------:R-:W2:Y:S02]  /*01b0*/  LDCU.64 UR4, c[0x0][0x8a8] ;  /* 0x00011500ff0477ac */ /* 0x000ea40008000a00 */
[----:B--2---:R-:W-:-:S04]  /*01c0*/  UISETP.NE.U32.AND UP0, UPT, UR4, URZ, UPT ;  /* 0x000000ff0400728c */ /* 0x004fc8000bf05070 */
[----:B------:R-:W-:-:S09]  /*01d0*/  UISETP.NE.AND.EX UP0, UPT, UR5, URZ, UPT, UP0 ;  /* 0x000000ff0500728c */ /* 0x000fd2000bf05300 */
[----:B------:R-:W-:Y:S05]  /*01e0*/  BRA.U !UP0, `(.L_x_3) ;  /* 0x0000000108107547 */ /* 0x000fea000b800000 */
[----:B------:R-:W2:Y:S01]  /*01f0*/  LDC.64 R70, c[0x0][0x8a8] ;  /* 0x00022a00ff467b82 */ /* 0x000ea20000000a00 */
[----:B------:R-:W2:Y:S02]  /*0200*/  LDCU.64 UR4, c[0x0][0x358] ;  /* 0x00006b00ff0477ac */ /* 0x000ea40008000a00 */
[----:B--2---:R2:W5:Y:S01]  /*0210*/  LDG.E R70, desc[UR4][R70.64] ;  /* 0x0000000446467981 */ /* 0x004562000c1e1900 */
[----:B------:R-:W-:Y:S05]  /*0220*/  BRA `(.L_x_2) ;  /* 0x0000000000087947 */ /* 0x000fea0003800000 */
.L_x_3:
[----:B------:R-:W2:Y:S02]  /*0230*/  LDCU UR4, c[0x0][0x8a0] ;  /* 0x00011400ff0477ac */ /* 0x000ea40008000800 */
[----:B--2---:R-:W-:Y:S02]  /*0240*/  MOV R70, UR4 ;  /* 0x0000000400467c02 */ /* 0x004fe40008000f00 */
.L_x_2:
[----:B------:R-:W-:Y:S01]  /*0250*/  IMAD.U32 R0, RZ, RZ, UR17 ;  /* 0x00000011ff007e24 */ /* 0x000fe2000f8e00ff */
[----:B------:R-:W-:Y:S04]  /*0260*/  BSSY.RECONVERGENT B0, `(.L_x_4) ;  /* 0x000000c000007945 */ /* 0x000fe80003800200 */
[C---:B------:R-:W-:Y:S02]  /*0270*/  ISETP.NE.OR P1, PT, R0.reuse, 0x1, !P3 ;  /* 0x000000010000780c */ /* 0x040fe40005f25670 */
[----:B------:R-:W-:-:S11]  /*0280*/  ISETP.NE.OR P0, PT, R0, 0x3, !P3 ;  /* 0x000000030000780c */ /* 0x000fd60005f05670 */
[----:B------:R-:W-:Y:S05]  /*0290*/  @P1 BRA `(.L_x_5) ;  /* 0x0000000000201947 */ /* 0x000fea0003800000 */
[----:B------:R-:W3:Y:S02]  /*02a0*/  LDCU.64 UR4, c[0x0][0x348] ;  /* 0x00006900ff0477ac */ /* 0x000ee40008000a00 */
[----:B---3--:R-:W-:Y:S02]  /*02b0*/  UIADD3 UR6, UP1, UPT, UR4, 0x80, URZ ;  /* 0x0000008004067890 */ /* 0x008fe4000ff3e0ff */
[----:B------:R-:W-:Y:S02]  /*02c0*/  UIADD3 UR4, UP0, UPT, UR4, 0x180, URZ ;  /* 0x0000018004047890 */ /* 0x000fe4000ff1e0ff */
[----:B------:R-:W-:Y:S02]  /*02d0*/  UIADD3.X UR7, UPT, UPT, URZ, UR5, URZ, UP1, !UPT ;  /* 0x00000005ff077290 */ /* 0x000fe40008ffe4ff */
[----:B------:R-:W-:-:S07]  /*02e0*/  UIADD3.X UR5, UPT, UPT, URZ, UR5, URZ, UP0, !UPT ;  /* 0x00000005ff057290 */ /* 0x000fce00087fe4ff */
[----:B------:R3:W-:Y:S02]  /*02f0*/  UTMACCTL.PF [UR6] ;  /* 0x00000000060079b9 */ /* 0x0007e40008040000 */
[----:B------:R3:W-:Y:S02]  /*0300*/  UTMACCTL.PF [UR4] ;  /* 0x00000000040079b9 */ /* 0x0007e40008040000 */
[----:B---3--:R-:W-:Y:S01]  /*0310*/  NOP ;  /* 0x0000000000007918 */ /* 0x008fe20000000000 */
.L_x_5:
[----:B------:R-:W-:Y:S05]  /*0320*/  BSYNC.RECONVERGENT B0 ;  /* 0x0000000000007941 */ /* 0x000fea0003800200 */
.L_x_4:
[----:B------:R-:W-:Y:S04]  /*0330*/  BSSY.RECONVERGENT B0, `(.L_x_6) ;  /* 0x000000a000007945 */ /* 0x000fe80003800200 */
        /* <DEDUP_REMOVED lines=9> */
.L_x_7:
[----:B------:R-:W-:Y:S05]  /*03d0*/  BSYNC.RECONVERGENT B0 ;  /* 0x0000000000007941 */ /* 0x000fea0003800200 */
.L_x_6:
[----:B------:R-:W3:Y:S01]  /*03e0*/  LDCU.64 UR4, c[0x0][0x888] ;  /* 0x00011100ff0477ac */ /* 0x000ee20008000a00 */
[----:B------:R-:W-:Y:S02]  /*03f0*/  UISETP.EQ.U32.AND UP1, UPT, UR8, URZ, UPT ;  /* 0x000000ff0800728c */ /* 0x000fe4000bf22070 */
[----:B------:R-:W-:Y:S02]  /*0400*/  UPLOP3.LUT UP3, UPT, UPT, UPT, UPT, 0x80, 0x8 ;  /* 0x000000000008789c */ /* 0x000fe40003f6f070 */
[----:B---3--:R-:W-:-:S04]  /*0410*/  UISETP.NE.U32.AND UP0, UPT, UR4, URZ, UPT ;  /* 0x000000ff0400728c */ /* 0x008fc8000bf05070 */
[----:B------:R-:W-:-:S04]  /*0420*/  UISETP.NE.AND.EX UP0, UPT, UR5, URZ, UPT, UP0 ;  /* 0x000000ff0500728c */ /* 0x000fc8000bf05300 */
[----:B------:R-:W-:-:S04]  /*0430*/  UISETP.EQ.OR.EX UP2, UPT, UR9, URZ, !UP0, UP1 ;  /* 0x000000ff0900728c */ /* 0x000fc8000c742710 */
[----:B------:R-:W-:-:S06]  /*0440*/  UP2UR UR4, UPR, URZ, 0x4 ;  /* 0x00000004ff047883 */ /* 0x000fcc0008000000 */
[----:B------:R-:W-:Y:S01]  /*0450*/  MOV R161, UR4 ;  /* 0x0000000400a17c02 */ /* 0x000fe20008000f00 */
[----:B------:R-:W-:Y:S06]  /*0460*/  BRA.U !UP2, `(.L_x_8) ;  /* 0x000000010a207547 */ /* 0x000fec000b800000 */
[----:B------:R-:W-:Y:S01]  /*0470*/  UISETP.NE.U32.AND UP1, UPT, UR8, URZ, UPT ;  /* 0x000000ff0800728c */ /* 0x000fe2000bf25070 */
[----:B-----5:R-:W-:Y:S01]  /*0480*/  FSETP.NEU.AND P0, PT, R73, RZ, PT ;  /* 0x000000ff4900720b */ /* 0x020fe20003f0d000 */
[----:B------:R-:W-:Y:S02]  /*0490*/  USEL UR4, URZ, 0xffffffff, UP0 ;  /* 0xffffffffff047887 */ /* 0x000fe40008000000 */
[----:B------:R-:W-:-:S10]  /*04a0*/  UISETP.NE.AND.EX UP1, UPT, UR9, URZ, UPT, UP1 ;  /* 0x000000ff0900728c */ /* 0x000fd4000bf25310 */
[----:B------:R-:W-:Y:S01]  /*04b0*/  VOTEU.ANY UP0, P0 ;  /* 0x0000000000ff7886 */ /* 0x000fe20000000100 */
[----:B------:R-:W-:-:S04]  /*04c0*/  @!UP1 USEL UR4, URZ, 0xffffffff, UP0 ;  /* 0xffffffffff049887 */ /* 0x000fc80008000000 */
[----:B------:R-:W-:-:S04]  /*04d0*/  ULOP3.LUT UR4, UR4, 0x1, URZ, 0xc0, !UPT ;  /* 0x0000000104047892 */ /* 0x000fc8000f8ec0ff */
[----:B------:R-:W-:-:S11]  /*04e0*/  UISETP.NE.U32.AND UP3, UPT, UR4, 0x1, UPT ;  /* 0x000000010400788c */ /* 0x000fd6000bf65070 */
.L_x_8:
[----:B-1----:R-:W1:Y:S01]  /*04f0*/  SHFL.IDX PT, R2, R159, RZ, 0x1f ;  /* 0x00001fff9f027589 */ /* 0x002e6200000e0000 */
[----:B------:R-:W-:-:S04]  /*0500*/  UISETP.NE.AND UP0, UPT, UR17, 0x2, UPT ;  /* 0x000000021100788c */ /* 0x000fc8000bf05270 */
[----:B------:R-:W-:Y:S01]  /*0510*/  USEL UR37, URZ, 0x1, UP0 ;  /* 0x00000001ff257887 */ /* 0x000fe20008000000 */
[----:B-1----:R-:W-:-:S13]  /*0520*/  ISETP.NE.AND P0, PT, R2, RZ, PT ;  /* 0x000000ff0200720c */ /* 0x002fda0003f05270 */
[----:B------:R-:W-:Y:S05]  /*0530*/  @P0 BRA `(.L_x_9) ;  /* 0x0000000000600947 */ /* 0x000fea0003800000 */
[----:B------:R-:W1:Y:S01]  /*0540*/  S2UR UR4, SR_CgaCtaId ;  /* 0x00000000000479c3 */ /* 0x000e620000008800 */
[----:B------:R-:W-:Y:S01]  /*0550*/  UMOV UR5, 0x400 ;  /* 0x0000040000057882 */ /* 0x000fe20000000000 */
[----:B------:R-:W-:Y:S01]  /*0560*/  UMOV UR8, 0x1 ;  /* 0x0000000100087882 */ /* 0x000fe20000000000 */
[----:B------:R-:W-:Y:S01]  /*0570*/  UMOV UR6, 0x2 ;  /* 0x0000000200067882 */ /* 0x000fe20000000000 */
[----:B------:R-:W-:-:S04]  /*0580*/  UIADD3 UR8, UPT, UPT, -UR8, 0x100000, URZ ;  /* 0x0010000008087890 */ /* 0x000fc8000fffe1ff */
[----:B------:R-:W-:Y:S02]  /*0590*/  USHF.L.U32 UR9, UR8, 0xb, URZ ;  /* 0x0000000b08097899 */ /* 0x000fe400080006ff */
[----:B------:R-:W-:Y:S02]  /*05a0*/  USHF.L.U32 UR8, UR8, 0x1, URZ ;  /* 0x0000000108087899 */ /* 0x000fe400080006ff */
[----:B------:R-:W-:-:S04]  /*05b0*/  UIADD3 UR6, UPT, UPT, -UR6, 0x100000, URZ ;  /* 0x0010000006067890 */ /* 0x000fc8000fffe1ff */
[----:B------:R-:W-:Y:S02]  /*05c0*/  USHF.L.U32 UR7, UR6, 0xb, URZ ;  /* 0x0000000b06077899 */ /* 0x000fe400080006ff */
[----:B------:R-:W-:Y:S01]  /*05d0*/  USHF.L.U32 UR6, UR6, 0x1, URZ ;  /* 0x0000000106067899 */ /* 0x000fe200080006ff */
[----:B------:R-:W-:Y:S01]  /*05e0*/  ELECT P0, URZ, PT ;  /* 0x0000000000ff782f */ /* 0x000fe20003800000 */
[----:B-1----:R-:W-:Y:S01]  /*05f0*/  ULEA UR4, UR4, UR5, 0x18 ;  /* 0x0000000504047291 */ /* 0x002fe2000f8ec0ff */
[----:B------:R-:W1:Y:S11]  /*0600*/  FENCE.VIEW.ASYNC.S ;  /* 0x00000000000073c6 */ /* 0x000e760000000000 */
[----:B-1----:R1:W3:Y:S01]  /*0610*/  SYNCS.EXCH.64 URZ, [UR4], UR8 ;  /* 0x0000000804ff75b2 */ /* 0x0022e20008000100 */
[----:B------:R1:W4:Y:S01]  /*0620*/  SYNCS.EXCH.64 URZ, [UR4+0x28], UR6 ;  /* 0x0000280604ff75b2 */ /* 0x0003220008000100 */
[----:B------:R1:W1:Y:S01]  /*0630*/  SYNCS.EXCH.64 URZ, [UR4+0x8], UR8 ;  /* 0x0000080804ff75b2 */ /* 0x0002620008000100 */
[----:B------:R1:W1:Y:S01]  /*0640*/  SYNCS.EXCH.64 URZ, [UR4+0x30], UR6 ;  /* 0x0000300604ff75b2 */ /* 0x0002620008000100 */
[----:B------:R1:W1:Y:S01]  /*0650*/  SYNCS.EXCH.64 URZ, [UR4+0x10], UR8 ;  /* 0x0000100804ff75b2 */ /* 0x0002620008000100 */
[----:B------:R1:W1:Y:S01]  /*0660*/  SYNCS.EXCH.64 URZ, [UR4+0x38], UR6 ;  /* 0x0000380604ff75b2 */ /* 0x0002620008000100 */
[----:B------:R1:W1:Y:S01]  /*0670*/  SYNCS.EXCH.64 URZ, [UR4+0x18], UR8 ;  /* 0x0000180804ff75b2 */ /* 0x0002620008000100 */
[----:B------:R1:W1:Y:S01]  /*0680*/  SYNCS.EXCH.64 URZ, [UR4+0x40], UR6 ;  /* 0x0000400604ff75b2 */ /* 0x0002620008000100 */
[----:B------:R1:W1:Y:S01]  /*0690*/  SYNCS.EXCH.64 URZ, [UR4+0x20], UR8 ;  /* 0x0000200804ff75b2 */ /* 0x0002620008000100 */
[----:B------:R1:W1:Y:S01]  /*06a0*/  SYNCS.EXCH.64 URZ, [UR4+0x48], UR6 ;  /* 0x0000480604ff75b2 */ /* 0x0002620008000100 */
[----:B------:R-:W-:Y:S01]  /*06b0*/  NOP ;  /* 0x0000000000007918 */ /* 0x000fe20000000000 */
.L_x_9:
[----:B------:R-:W2:Y:S01]  /*06c0*/  SHFL.IDX PT, R2, R159, RZ, 0x1f ;  /* 0x00001fff9f027589 */ /* 0x000ea200000e0000 */
[----:B------:R-:W-:Y:S01]  /*06d0*/  NOP ;  /* 0x0000000000007918 */ /* 0x000fe20000000000 */
[----:B--2---:R-:W-:-:S13]  /*06e0*/  ISETP.NE.AND P0, PT, R2, 0x1, PT ;  /* 0x000000010200780c */ /* 0x004fda0003f05270 */
[----:B------:R-:W-:Y:S05]  /*06f0*/  @P0 BRA `(.L_x_10) ;  /* 0x0000000000480947 */ /* 0x000fea0003800000 */
[----:B-1----:R-:W1:Y:S01]  /*0700*/  S2UR UR4, SR_CgaCtaId ;  /* 0x00000000000479c3 */ /* 0x002e620000008800 */
        /* <DEDUP_REMOVED lines=12> */
[----:B-1----:R2:W1:Y:S01]  /*07d0*/  SYNCS.EXCH.64 URZ, [UR4+0x50], UR8 ;  /* 0x0000500804ff75b2 */ /* 0x0024620008000100 */
[----:B------:R2:W1:Y:S01]  /*07e0*/  SYNCS.EXCH.64 URZ, [UR4+0x60], UR6 ;  /* 0x0000600604ff75b2 */ /* 0x0004620008000100 */
[----:B------:R2:W1:Y:S01]  /*07f0*/  SYNCS.EXCH.64 URZ, [UR4+0x58], UR8 ;  /* 0x0000580804ff75b2 */ /* 0x0004620008000100 */
[----:B------:R2:W1:Y:S02]  /*0800*/  SYNCS.EXCH.64 URZ, [UR4+0x68], UR6 ;  /* 0x0000680604ff75b2 */ /* 0x0004640008000100 */
[----:B--2---:R-:W-:Y:S01]  /*0810*/  NOP ;  /* 0x0000000000007918 */ /* 0x004fe20000000000 */
.L_x_10:
[----:B------:R-:W2:Y:S01]  /*0820*/  SHFL.IDX PT, R2, R159, RZ, 0x1f ;  /* 0x00001fff9f027589 */ /* 0x000ea200000e0000 */
[----:B------:R-:W-:Y:S01]  /*0830*/  NOP ;  /* 0x0000000000007918 */ /* 0x000fe20000000000 */
[----:B--2---:R-:W-:-:S13]  /*0840*/  ISETP.NE.AND P0, PT, R2, 0x3, PT ;  /* 0x000000030200780c */ /* 0x004fda0003f05270 */
[----:B------:R-:W-:Y:S05]  /*0850*/  @P0 BRA `(.L_x_11) ;  /* 0x0000000000300947 */ /* 0x000fea0003800000 */
[----:B-1----:R-:W1:Y:S01]  /*0860*/  S2UR UR6, SR_CgaCtaId ;  /* 0x00000000000679c3 */ /* 0x002e620000008800 */
[----:B------:R-:W-:Y:S01]  /*0870*/  UMOV UR4, 0x400 ;  /* 0x0000040000047882 */ /* 0x000fe20000000000 */
[----:B------:R-:W-:Y:S01]  /*0880*/  UMOV UR5, 0x20 ;  /* 0x0000002000057882 */ /* 0x000fe20000000000 */
[----:B------:R-:W-:Y:S01]  /*0890*/  ELECT P0, URZ, PT ;  /* 0x0000000000ff782f */ /* 0x000fe20003800000 */
[----:B-1----:R-:W-:Y:S02]  /*08a0*/  ULEA UR6, UR6, UR4, 0x18 ;  /* 0x0000000406067291 */ /* 0x002fe4000f8ec0ff */
[----:B------:R-:W-:-:S04]  /*08b0*/  UIADD3 UR4, UPT, UPT, -UR5, 0x100000, URZ ;  /* 0x0010000005047890 */ /* 0x000fc8000fffe1ff */
[----:B------:R-:W-:Y:S02]  /*08c0*/  USHF.L.U32 UR5, UR4, 0xb, URZ ;  /* 0x0000000b04057899 */ /* 0x000fe400080006ff */
[----:B------:R-:W-:Y:S01]  /*08d0*/  USHF.L.U32 UR4, UR4, 0x1, URZ ;  /* 0x0000000104047899 */ /* 0x000fe200080006ff */
[----:B------:R-:W1:Y:S11]  /*08e0*/  FENCE.VIEW.ASYNC.S ;  /* 0x00000000000073c6 */ /* 0x000e760000000000 */
[----:B-1----:R2:W1:Y:S01]  /*08f0*/  SYNCS.EXCH.64 URZ, [UR6+0x70], UR4 ;  /* 0x0000700406ff75b2 */ /* 0x0024620008000100 */
[----:B------:R2:W1:Y:S02]  /*0900*/  SYNCS.EXCH.64 URZ, [UR6+0x78], UR4 ;  /* 0x0000780406ff75b2 */ /* 0x0004640008000100 */
[----:B--2---:R-:W-:Y:S01]  /*0910*/  NOP ;  /* 0x0000000000007918 */ /* 0x004fe20000000000 */
.L_x_11:
[----:B------:R-:W2:Y:S01]  /*0920*/  SHFL.IDX PT, R2, R159, RZ, 0x1f ;  /* 0x00001fff9f027589 */ /* 0x000ea200000e0000 */
[----:B------:R-:W-:Y:S01]  /*0930*/  NOP ;  /* 0x0000000000007918 */ /* 0x000fe20000000000 */
[----:B--2---:R-:W-:-:S13]  /*0940*/  ISETP.NE.AND P0, PT, R2, 0x4, PT ;  /* 0x000000040200780c */ /* 0x004fda0003f05270 */
[----:B------:R-:W-:Y:S05]  /*0950*/  @P0 BRA `(.L_x_12) ;  /* 0x00000000004c0947 */ /* 0x000fea0003800000 */
[----:B-1----:R-:W1:Y:S01]  /*0960*/  S2UR UR6, SR_CgaCtaId ;  /* 0x00000000000679c3 */ /* 0x002e620000008800 */
[----:B------:R-:W-:Y:S01]  /*0970*/  UMOV UR4, 0x1e0 ;  /* 0x000001e000047882 */ /* 0x000fe20000000000 */
[----:B------:R-:W-:Y:S01]  /*0980*/  UMOV UR5, 0x400 ;  /* 0x0000040000057882 */ /* 0x000fe20000000000 */
[----:B------:R-:W-:Y:S01]  /*0990*/  USEL UR4, UR4, 0x1a0, UP3 ;  /* 0x000001a004047887 */ /* 0x000fe20009800000 */
[----:B------:R-:W-:Y:S01]  /*09a0*/  UMOV UR8, 0x1 ;  /* 0x0000000100087882 */ /* 0x000fe20000000000 */
[----:B------:R-:W-:Y:S01]  /*09b0*/  ELECT P0, URZ, PT ;  /* 0x0000000000ff782f */ /* 0x000fe20003800000 */
[----:B------:R-:W-:-:S04]  /*09c0*/  UIADD3 UR8, UPT, UPT, -UR8, 0x100000, URZ ;  /* 0x0010000008087890 */ /* 0x000fc8000fffe1ff */
[----:B------:R-:W-:Y:S02]  /*09d0*/  USHF.L.U32 UR9, UR8, 0xb, URZ ;  /* 0x0000000b08097899 */ /* 0x000fe400080006ff */
[----:B------:R-:W-:Y:S02]  /*09e0*/  USHF.L.U32 UR8, UR8, 0x1, URZ ;  /* 0x0000000108087899 */ /* 0x000fe400080006ff */
[----:B-1----:R-:W-:Y:S02]  /*09f0*/  ULEA UR6, UR6, UR5, 0x18 ;  /* 0x0000000506067291 */ /* 0x002fe4000f8ec0ff */
[----:B------:R-:W-:-:S04]  /*0a00*/  UIADD3 UR4, UPT, UPT, -UR4, 0x100000, URZ ;  /* 0x0010000004047890 */ /* 0x000fc8000fffe1ff */
[----:B------:R-:W-:Y:S02]  /*0a10*/  USHF.L.U32 UR5, UR4, 0xb, URZ ;  /* 0x0000000b04057899 */ /* 0x000fe400080006ff */
[----:B------:R-:W-:Y:S01]  /*0a20*/  USHF.L.U32 UR4, UR4, 0x1, URZ ;  /* 0x0000000104047899 */ /* 0x000fe200080006ff */
[----:B------:R-:W1:Y:S03]  /*0a30*/  FENCE.VIEW.ASYNC.S ;  /* 0x00000000000073c6 */ /* 0x000e660000000000 */
[----:B-1----:R2:W1:Y:S08]  /*0a40*/  SYNCS.EXCH.64 URZ, [UR6+0x80], UR8 ;  /* 0x0000800806ff75b2 */ /* 0x0024700008000100 */
[----:B------:R2:W1:Y:S01]  /*0a50*/  SYNCS.EXCH.64 URZ, [UR6+0x90], UR4 ;  /* 0x0000900406ff75b2 */ /* 0x0004620008000100 */
[----:B------:R2:W1:Y:S01]  /*0a60*/  SYNCS.EXCH.64 URZ, [UR6+0x88], UR8 ;  /* 0x0000880806ff75b2 */ /* 0x0004620008000100 */
[----:B------:R2:W1:Y:S02]  /*0a70*/  SYNCS.EXCH.64 URZ, [UR6+0x98], UR4 ;  /* 0x0000980406ff75b2 */ /* 0x0004640008000100 */
[----:B--2---:R-:W-:Y:S01]  /*0a80*/  NOP ;  /* 0x0000000000007918 */ /* 0x004fe20000000000 */
.L_x_12:
        /* <DEDUP_REMOVED lines=20> */
[----:B------:R2:W1:Y:S01]  /*0bd0*/  SYNCS.EXCH.64 URZ, [UR4+0xc8], UR6 ;  /* 0x0000c80604ff75b2 */ /* 0x0004620008000100 */
[----:B------:R2:W1:Y:S01]  /*0be0*/  SYNCS.EXCH.64 URZ, [UR4+0xb0], UR8 ;  /* 0x0000b00804ff75b2 */ /* 0x0004620008000100 */
[----:B------:R2:W1:Y:S01]  /*0bf0*/  SYNCS.EXCH.64 URZ, [UR4+0xd0], UR6 ;  /* 0x0000d00604ff75b2 */ /* 0x0004620008000100 */
[----:B------:R2:W1:Y:S01]  /*0c00*/  SYNCS.EXCH.64 URZ, [UR4+0xb8], UR8 ;  /* 0x0000b80804ff75b2 */ /* 0x0004620008000100 */
[----:B------:R2:W1:Y:S02]  /*0c10*/  SYNCS.EXCH.64 URZ, [UR4+0xd8], UR6 ;  /* 0x0000d80604ff75b2 */ /* 0x0004640008000100 */
[----:B--2---:R-:W-:Y:S01]  /*0c20*/  NOP ;  /* 0x0000000000007918 */ /* 0x004fe20000000000 */
.L_x_13:
[----:B------:R-:W2:Y:S01]  /*0c30*/  SHFL.IDX PT, R2, R159, RZ, 0x1f ;  /* 0x00001fff9f027589 */ /* 0x000ea200000e0000 */
[----:B------:R-:W1:Y:S01]  /*0c40*/  S2UR UR45, SR_CgaCtaId ;  /* 0x00000000002d79c3 */ /* 0x000e620000008800 */
[----:B------:R-:W-:Y:S01]  /*0c50*/  NOP ;  /* 0x0000000000007918 */ /* 0x000fe20000000000 */
[----:B--2---:R-:W-:-:S13]  /*0c60*/  ISETP.NE.AND P0, PT, R2, 0x3, PT ;  /* 0x000000030200780c */ /* 0x004fda0003f05270 */
[----:B-1----:R-:W-:Y:S05]  /*0c70*/  @P0 BRA `(.L_x_14) ;  /* 0x0000000000340947 */ /* 0x002fea0003800000 */
[----:B------:R-:W-:Y:S01]  /*0c80*/  UMOV UR4, 0x400 ;  /* 0x0000040000047882 */ /* 0x000fe20000000000 */
[----:B------:R-:W-:Y:S01]  /*0c90*/  UMOV UR6, 0x20 ;  /* 0x0000002000067882 */ /* 0x000fe20000000000 */
[----:B------:R-:W-:Y:S02]  /*0ca0*/  ULEA UR4, UR45, UR4, 0x18 ;  /* 0x000000042d047291 */ /* 0x000fe4000f8ec0ff */
[----:B------:R-:W-:-:S04]  /*0cb0*/  UIADD3 UR6, UPT, UPT, -UR6, 0x100000, URZ ;  /* 0x0010000006067890 */ /* 0x000fc8000fffe1ff */
[----:B------:R-:W-:Y:S02]  /*0cc0*/  USHF.L.U32 UR7, UR6, 0xb, URZ ;  /* 0x0000000b06077899 */ /* 0x000fe400080006ff */
[----:B------:R-:W-:Y:S01]  /*0cd0*/  USHF.L.U32 UR6, UR6, 0x1, URZ ;  /* 0x0000000106067899 */ /* 0x000fe200080006ff */
[----:B------:R-:W-:Y:S01]  /*0ce0*/  ELECT P0, URZ, PT ;  /* 0x0000000000ff782f */ /* 0x000fe20003800000 */
[----:B------:R-:W1:Y:S10]  /*0cf0*/  FENCE.VIEW.ASYNC.S ;  /* 0x00000000000073c6 */ /* 0x000e740000000000 */
[----:B-1----:R1:W2:Y:S01]  /*0d00*/  SYNCS.EXCH.64 URZ, [UR4+0xe0], UR6 ;  /* 0x0000e00604ff75b2 */ /* 0x0022a20008000100 */
[----:B------:R1:W1:Y:S01]  /*0d10*/  SYNCS.EXCH.64 URZ, [UR4+0xf0], UR6 ;  /* 0x0000f00604ff75b2 */ /* 0x0002620008000100 */
[----:B------:R1:W1:Y:S01]  /*0d20*/  SYNCS.EXCH.64 URZ, [UR4+0xe8], UR6 ;  /* 0x0000e80604ff75b2 */ /* 0x0002620008000100 */
[----:B------:R1:W1:Y:S01]  /*0d30*/  SYNCS.EXCH.64 URZ, [UR4+0xf8], UR6 ;  /* 0x0000f80604ff75b2 */ /* 0x0002620008000100 */
[----:B------:R-:W-:Y:S01]  /*0d40*/  NOP ;  /* 0x0000000000007918 */ /* 0x000fe20000000000 */
.L_x_14:
[----:B-1----:R-:W1:Y:S01]  /*0d50*/  LDCU UR4, c[0x0][0x36c] ;  /* 0x00006d80ff0477ac */ /* 0x002e620008000800 */
[----:B------:R-:W-:Y:S01]  /*0d60*/  ISETP.NE.OR P3, PT, R0, 0x2, !P3 ;  /* 0x000000020000780c */ /* 0x000fe20005f65670 */
[----:B------:R-:W-:Y:S01]  /*0d70*/  NOP ;  /* 0x0000000000007918 */ /* 0x000fe20000000000 */
[----:B------:R-:W-:Y:S01]  /*0d80*/  LOP3.LUT R0, R170, 0x1f, RZ, 0xc0, !PT ;  /* 0x0000001faa007812 */ /* 0x000fe200078ec0ff */
[----:B------:R-:W-:Y:S02]  /*0d90*/  UISETP.NE.AND UP4, UPT, UR17, URZ, UPT ;  /* 0x000000ff1100728c */ /* 0x000fe4000bf85270 */
[----:B-1----:R-:W-:-:S09]  /*0da0*/  UISETP.EQ.U32.AND UP5, UPT, UR4, 0x1, UPT ;  /* 0x000000010400788c */ /* 0x002fd2000bfa2070 */
[----:B------:R-:W-:Y:S05]  /*0db0*/  BRA.U !UP5, `(.L_x_15) ;  /* 0x000000010d087547 */ /* 0x000fea000b800000 */
[----:B--234-:R-:W-:Y:S01]  /*0dc0*/  UCGABAR_ARV ;  /* 0x00000000000079c7 */ /* 0x01cfe20008000000 */
[----:B------:R-:W-:Y:S05]  /*0dd0*/  BRA `(.L_x_16) ;  /* 0x0000000000047947 */ /* 0x000fea0003800000 */
.L_x_15:
[----:B--234-:R-:W-:Y:S01]  /*0de0*/  NOP ;  /* 0x0000000000007918 */ /* 0x01cfe20000000000 */
.L_x_16:
[----:B------:R-:W1:Y:S01]  /*0df0*/  S2UR UR7, SR_CTAID.X ;  /* 0x00000000000779c3 */ /* 0x000e620000002500 */
[----:B------:R-:W-:-:S05]  /*0e00*/  CS2R.32 R160, SR_CgaSize ;  /* 0x0000000000a07805 */ /* 0x000fca0000008a00 */
[----:B------:R-:W-:-:S05]  /*0e10*/  IMAD R160, R160, -0xa0, RZ ;  /* 0xffffff60a0a07824 */ /* 0x000fca00078e02ff */
[----:B------:R-:W-:-:S14]  /*0e20*/  R2UR UR5, R160 ;  /* 0x00000000a00572ca */ /* 0x000fdc00000e0000 */
[----:B------:R-:W2:Y:S01]  /*0e30*/  LDCU UR5, c[0x0][UR5+0x2b0] ;  /* 0x00005600050577ac */ /* 0x000ea20008000800 */
[----:B------:R-:W-:-:S05]  /*0e40*/  CS2R.32 R160, SR_CgaSize ;  /* 0x0000000000a07805 */ /* 0x000fca0000008a00 */
[----:B------:R-:W-:-:S05]  /*0e50*/  IMAD R160, R160, -0xa0, RZ ;  /* 0xffffff60a0a07824 */ /* 0x000fca00078e02ff */
[----:B------:R-:W-:-:S14]  /*0e60*/  R2UR UR4, R160 ;  /* 0x00000000a00472ca */ /* 0x000fdc00000e0000 */
[----:B------:R-:W3:Y:S01]  /*0e70*/  LDCU UR4, c[0x0][UR4+0x2b4] ;  /* 0x00005680040477ac */ /* 0x000ee20008000800 */
[----:B------:R-:W4:Y:S01]  /*0e80*/  S2UR UR8, SR_CTAID.Y ;  /* 0x00000000000879c3 */ /* 0x000f220000002600 */
[----:B------:R-:W-:-:S05]  /*0e90*/  CS2R.32 R160, SR_CgaSize ;  /* 0x0000000000a07805 */ /* 0x000fca0000008a00 */
[----:B------:R-:W-:-:S05]  /*0ea0*/  IMAD R160, R160, -0xa0, RZ ;  /* 0xffffff60a0a07824 */ /* 0x000fca00078e02ff */
[----:B------:R-:W-:-:S14]  /*0eb0*/  R2UR UR9, R160 ;  /* 0x00000000a00972ca */ /* 0x000fdc00000e0000 */
[----:B------:R-:W3:Y:S01]  /*0ec0*/  LDCU UR9, c[0x0][UR9+0x2a0] ;  /* 0x00005400090977ac */ /* 0x000ee20008000800 */
[----:B------:R-:W3:Y:S01]  /*0ed0*/  LDCU UR21, c[0x0][0xb24] ;  /* 0x00016480ff1577ac */ /* 0x000ee20008000800 */
[----:B------:R-:W1:Y:S01]  /*0ee0*/  S2UR UR36, SR_CTAID.Z ;  /* 0x00000000002479c3 */ /* 0x000e620000002700 */
[----:B------:R-:W-:-:S05]  /*0ef0*/  CS2R.32 R160, SR_CgaSize ;  /* 0x0000000000a07805 */ /* 0x000fca0000008a00 */
[----:B------:R-:W-:-:S05]  /*0f00*/  IMAD R160, R160, -0xa0, RZ ;  /* 0xffffff60a0a07824 */ /* 0x000fca00078e02ff */
[----:B------:R-:W-:-:S14]  /*0f10*/  R2UR UR63, R160 ;  /* 0x00000000a03f72ca */ /* 0x000fdc00000e0000 */
[----:B------:R-:W3:Y:S01]  /*0f20*/  LDCU UR63, c[0x0][UR63+0x2a4] ;  /* 0x000054803f3f77ac */ /* 0x000ee20008000800 */
[----:B------:R-:W3:Y:S01]  /*0f30*/  LDCU UR42, c[0x0][0xb24] ;  /* 0x00016480ff2a77ac */ /* 0x000ee20008000800 */
[----:B-1----:R-:W-:Y:S01]  /*0f40*/  I2FP.F32.U32 R3, UR7 ;  /* 0x0000000700037c45 */ /* 0x002fe20008201000 */
[----:B------:R-:W1:Y:S04]  /*0f50*/  LDCU UR28, c[0x0][0xb30] ;  /* 0x00016600ff1c77ac */ /* 0x000e680008000800 */
[----:B--2---:R-:W-:Y:S01]  /*0f60*/  FMUL R3, R3, UR5 ;  /* 0x0000000503037c20 */ /* 0x004fe20008400000 */
[----:B------:R-:W-:Y:S01]  /*0f70*/  USHF.L.U32 UR26, UR45, 0xd, URZ ;  /* 0x0000000d2d1a7899 */ /* 0x000fe200080006ff */
[----:B----4-:R-:W-:Y:S01]  /*0f80*/  I2FP.F32.U32 R2, UR8 ;  /* 0x0000000800027c45 */ /* 0x010fe20008201000 */
[----:B---3--:R-:W-:-:S03]  /*0f90*/  UISETP.GE.AND UP2, UPT, UR21, 0x1, UPT ;  /* 0x000000011500788c */ /* 0x008fc6000bf46270 */
[----:B------:R-:W2:Y:S01]  /*0fa0*/  F2I.U32.TRUNC.NTZ R3, R3 ;  /* 0x0000000300037305 */ /* 0x000ea2000020f000 */
[----:B------:R-:W-:Y:S01]  /*0fb0*/  UMOV UR16, UR7 ;  /* 0x0000000700107c82 */ /* 0x000fe20008000000 */
[----:B------:R-:W-:Y:S01]  /*0fc0*/  FMUL R2, R2, UR4 ;  /* 0x0000000402027c20 */ /* 0x000fe20008400000 */
[----:B------:R-:W-:-:S05]  /*0fd0*/  UMOV UR20, UR8 ;  /* 0x0000000800147c82 */ /* 0x000fca0008000000 */
[----:B------:R-:W3:Y:S01]  /*0fe0*/  F2I.U32.TRUNC.NTZ R2, R2 ;  /* 0x0000000200027305 */ /* 0x000ee2000020f000 */
[----:B--2---:R-:W-:Y:S02]  /*0ff0*/  R2UR UR4, R3 ;  /* 0x00000000030472ca */ /* 0x004fe400000e0000 */
[----:B---3--:R-:W-:Y:S02]  /*1000*/  R2UR UR6, R2 ;  /* 0x00000000020672ca */ /* 0x008fe400000e0000 */
[----:B------:R-:W-:-:S09]  /*1010*/  PRMT R2, RZ, 0x7610, R2 ;  /* 0x00007610ff027816 */ /* 0x000fd20000000002 */
[----:B------:R-:W-:-:S04]  /*1020*/  UIADD3 UR5, UPT, UPT, -UR4, URZ, URZ ;  /* 0x000000ff04057290 */ /* 0x000fc8000fffe1ff */
[----:B------:R-:W-:Y:S02]  /*1030*/  UIMAD UR5, UR9, UR5, UR7 ;  /* 0x00000005090572a4 */ /* 0x000fe4000f8e0207 */
[----:B------:R-:W-:-:S04]  /*1040*/  UIADD3 UR4, UPT, UPT, -UR6, URZ, URZ ;  /* 0x000000ff06047290 */ /* 0x000fc8000fffe1ff */
[----:B------:R-:W-:Y:S01]  /*1050*/  IMAD.U32 R160, RZ, RZ, UR5 ;  /* 0x00000005ffa07e24 */ /* 0x000fe2000f8e00ff */
[----:B------:R-:W-:Y:S01]  /*1060*/  UIMAD UR63, UR63, UR4, UR8 ;  /* 0x000000043f3f72a4 */ /* 0x000fe2000f8e0208 */
[----:B-1----:R-:W-:Y:S11]  /*1070*/  BRA.U UP4, `(.L_x_17) ;  /* 0x0000000104287547 */ /* 0x002ff6000b800000 */
[----:B------:R-:W-:Y:S01]  /*1080*/  R2UR UR4, R160 ;  /* 0x00000000a00472ca */ /* 0x000fe200000e0000 */
[----:B------:R-:W-:Y:S02]  /*1090*/  UISETP.NE.AND UP0, UPT, UR63, URZ, UPT ;  /* 0x000000ff3f00728c */ /* 0x000fe4000bf05270 */
[----:B------:R-:W-:-:S10]  /*10a0*/  UISETP.NE.AND UP1, UPT, UR63, 0x1, UPT ;  /* 0x000000013f00788c */ /* 0x000fd4000bf25270 */
[----:B------:R-:W-:-:S04]  /*10b0*/  UISETP.EQ.OR UP0, UPT, UR4, URZ, !UP0 ;  /* 0x000000ff0400728c */ /* 0x000fc8000c702670 */
[----:B------:R-:W-:Y:S02]  /*10c0*/  USEL UR5, URZ, 0x1, !UP0 ;  /* 0x00000001ff057887 */ /* 0x000fe4000c000000 */
[----:B------:R-:W-:Y:S02]  /*10d0*/  UISETP.NE.AND UP0, UPT, UR4, URZ, UPT ;  /* 0x000000ff0400728c */ /* 0x000fe4000bf05270 */
[----:B------:R-:W-:-:S04]  /*10e0*/  USEL UR4, URZ, 0x2, UP1 ;  /* 0x00000002ff047887 */ /* 0x000fc80008800000 */
[----:B------:R-:W-:-:S04]  /*10f0*/  USEL UR4, UR4, 0x2, UP0 ;  /* 0x0000000204047887 */ /* 0x000fc80008000000 */
[----:B------:R-:W-:-:S06]  /*1100*/  UIADD3 UR4, UPT, UPT, UR5, UR4, URZ ;  /* 0x0000000405047290 */ /* 0x000fcc000fffe0ff */
[----:B------:R-:W-:Y:S02]  /*1110*/  MOV R2, UR4 ;  /* 0x0000000400027c02 */ /* 0x000fe40008000f00 */
.L_x_17:
[----:B------:R-:W-:Y:S05]  /*1120*/  BRA.U !UP2, `(.L_x_18) ;  /* 0x000000010ad47547 */ /* 0x000fea000b800000 */
[----:B------:R-:W1:Y:S01]  /*1130*/  LDCU.128 UR12, c[0x0][0xb10] ;  /* 0x00016200ff0c77ac */ /* 0x000e620008000c00 */
[----:B------:R-:W2:Y:S01]  /*1140*/  LDCU UR6, c[0x0][0x370] ;  /* 0x00006e00ff0677ac */ /* 0x000ea20008000800 */
[----:B------:R-:W3:Y:S01]  /*1150*/  LDCU UR5, c[0x0][0x374] ;  /* 0x00006e80ff0577ac */ /* 0x000ee20008000800 */
[----:B------:R-:W4:Y:S01]  /*1160*/  LDCU UR27, c[0x0][0xb0c] ;  /* 0x00016180ff1b77ac */ /* 0x000f220008000800 */
[----:B------:R-:W4:Y:S01]  /*1170*/  LDCU UR4, c[0x0][0xb20] ;  /* 0x00016400ff0477ac */ /* 0x000f220008000800 */
[----:B------:R-:W4:Y:S01]  /*1180*/  LDCU.64 UR8, c[0x0][0xb28] ;  /* 0x00016500ff0877ac */ /* 0x000f220008000a00 */
[----:B-1----:R-:W-:Y:S02]  /*1190*/  UISETP.NE.AND UP0, UPT, UR14, 0x1, UPT ;  /* 0x000000010e00788c */ /* 0x002fe4000bf05270 */
[----:B---3--:R-:W-:Y:S02]  /*11a0*/  UIMAD.WIDE.U32 UR10, UR5, UR15, URZ ;  /* 0x0000000f050a72a5 */ /* 0x008fe4000f8e00ff */
[----:B--2---:R-:W-:-:S02]  /*11b0*/  UIMAD.WIDE.U32 UR22, UR6, UR12, URZ ;  /* 0x0000000c061672a5 */ /* 0x004fc4000f8e00ff */
[----:B----4-:R-:W-:Y:S02]  /*11c0*/  UISETP.NE.AND UP1, UPT, UR27, 0x1, UPT ;  /* 0x000000011b00788c */ /* 0x010fe4000bf25270 */
[----:B------:R-:W-:Y:S01]  /*11d0*/  UISETP.NE.AND UP2, UPT, UR21, 0x1, UPT ;  /* 0x000000011500788c */ /* 0x000fe2000bf45270 */
[----:B------:R-:W-:Y:S02]  /*11e0*/  UMOV UR10, UR11 ;  /* 0x0000000b000a7c82 */ /* 0x000fe40008000000 */
[----:B------:R-:W-:Y:S01]  /*11f0*/  UMOV UR22, UR23 ;  /* 0x0000001700167c82 */ /* 0x000fe20008000000 */
[----:B------:R-:W-:Y:S02]  /*1200*/  @UP0 USHF.R.U32.HI UR5, URZ, UR4, UR10 ;  /* 0x00000004ff050299 */ /* 0x000fe4000801160a */
[----:B------:R-:W-:Y:S02]  /*1210*/  UIMAD.WIDE.U32 UR24, UR20, UR15, URZ ;  /* 0x0000000f141872a5 */ /* 0x000fe4000f8e00ff */
[----:B------:R-:W-:-:S02]  /*1220*/  UIMAD.WIDE.U32 UR10, UR5, UR8, URZ ;  /* 0x00000008050a72a5 */ /* 0x000fc4000f8e00ff */
[----:B------:R-:W-:Y:S02]  /*1230*/  @UP1 USHF.R.U32.HI UR6, URZ, UR13, UR22 ;  /* 0x0000000dff061299 */ /* 0x000fe40008011616 */
[----:B------:R-:W-:Y:S02]  /*1240*/  UIMAD.WIDE.U32 UR18, UR16, UR12, URZ ;  /* 0x0000000c101272a5 */ /* 0x000fe4000f8e00ff */
[----:B------:R-:W-:Y:S01]  /*1250*/  UIMAD.WIDE.U32 UR22, UR6, UR8, URZ ;  /* 0x00000008061672a5 */ /* 0x000fe2000f8e00ff */
[----:B------:R-:W-:Y:S01]  /*1260*/  UMOV UR24, UR25 ;  /* 0x0000001900187c82 */ /* 0x000fe20008000000 */
[----:B------:R-:W-:Y:S01]  /*1270*/  UMOV UR10, UR11 ;  /* 0x0000000b000a7c82 */ /* 0x000fe20008000000 */
[----:B------:R-:W-:Y:S02]  /*1280*/  USHF.R.U32.HI UR24, URZ, UR4, UR24 ;  /* 0x00000004ff187299 */ /* 0x000fe40008011618 */
[----:B------:R-:W-:Y:S02]  /*1290*/  @UP2 USHF.R.U32.HI UR5, URZ, UR9, UR10 ;  /* 0x00000009ff052299 */ /* 0x000fe4000801160a */
[----:B------:R-:W-:Y:S01]  /*12a0*/  UMOV UR7, UR23 ;  /* 0x0000001700077c82 */ /* 0x000fe20008000000 */
[----:B------:R-:W-:Y:S01]  /*12b0*/  UMOV UR18, UR19 ;  /* 0x0000001300127c82 */ /* 0x000fe20008000000 */
[----:B------:R-:W-:-:S02]  /*12c0*/  @UP2 USHF.R.U32.HI UR6, URZ, UR9, UR7 ;  /* 0x00000009ff062299 */ /* 0x000fc40008011607 */
[----:B------:R-:W-:Y:S02]  /*12d0*/  USHF.R.U32.HI UR13, URZ, UR13, UR18 ;  /* 0x0000000dff0d7299 */ /* 0x000fe40008011612 */
[----:B------:R-:W-:Y:S02]  /*12e0*/  USEL UR4, UR20, UR24, !UP0 ;  /* 0x0000001814047287 */ /* 0x000fe4000c000000 */
[----:B------:R-:W-:Y:S02]  /*12f0*/  UIMAD UR7, UR5, UR21, URZ ;  /* 0x00000015050772a4 */ /* 0x000fe4000f8e02ff */
[----:B------:R-:W-:Y:S02]  /*1300*/  USEL UR5, UR16, UR13, !UP1 ;  /* 0x0000000d10057287 */ /* 0x000fe4000c800000 */
[----:B------:R-:W-:Y:S02]  /*1310*/  UIMAD UR12, UR6, UR21, URZ ;  /* 0x00000015060c72a4 */ /* 0x000fe4000f8e02ff */
[----:B------:R-:W-:-:S02]  /*1320*/  UISETP.GE.AND UP0, UPT, UR4, UR7, UPT ;  /* 0x000000070400728c */ /* 0x000fc4000bf06270 */
[----:B------:R-:W-:Y:S02]  /*1330*/  UIMAD.WIDE.U32 UR10, UR4, UR8, URZ ;  /* 0x00000008040a72a5 */ /* 0x000fe4000f8e00ff */
[----:B------:R-:W-:Y:S02]  /*1340*/  UISETP.GE.OR UP0, UPT, UR5, UR12, UP0 ;  /* 0x0000000c0500728c */ /* 0x000fe40008706670 */
[----:B------:R-:W-:Y:S02]  /*1350*/  UIMAD.WIDE.U32 UR12, UR5, UR8, URZ ;  /* 0x00000008050c72a5 */ /* 0x000fe4000f8e00ff */
[----:B------:R-:W-:Y:S01]  /*1360*/  UIADD3 UR10, UPT, UPT, -UR4, URZ, URZ ;  /* 0x000000ff040a7290 */ /* 0x000fe2000fffe1ff */
[----:B------:R-:W-:Y:S01]  /*1370*/  UMOV UR8, UR11 ;  /* 0x0000000b00087c82 */ /* 0x000fe20008000000 */
[----:B------:R-:W-:Y:S02]  /*1380*/  UIADD3 UR11, UPT, UPT, -UR5, URZ, URZ ;  /* 0x000000ff050b7290 */ /* 0x000fe4000fffe1ff */
[----:B------:R-:W-:-:S03]  /*1390*/  USHF.R.U32.HI UR8, URZ, UR9, UR8 ;  /* 0x00000009ff087299 */ /* 0x000fc60008011608 */
[----:B------:R-:W-:Y:S01]  /*13a0*/  @!UP0 UMOV UR7, UR13 ;  /* 0x0000000d00078c82 */ /* 0x000fe20008000000 */
[----:B------:R-:W-:Y:S02]  /*13b0*/  UIMAD UR20, UR14, UR10, UR20 ;  /* 0x0000000a0e1472a4 */ /* 0x000fe4000f8e0214 */
[----:B------:R-:W-:Y:S02]  /*13c0*/  USEL UR8, UR4, UR8, !UP2 ;  /* 0x0000000804087287 */ /* 0x000fe4000d000000 */
[----:B------:R-:W-:Y:S02]  /*13d0*/  @!UP0 USHF.R.U32.HI UR7, URZ, UR9, UR7 ;  /* 0x00000009ff078299 */ /* 0x000fe40008011607 */
[----:B------:R-:W-:Y:S02]  /*13e0*/  UIADD3 UR9, UPT, UPT, -UR8, URZ, URZ ;  /* 0x000000ff08097290 */ /* 0x000fe4000fffe1ff */
[----:B------:R-:W-:Y:S02]  /*13f0*/  @!UP0 USEL UR7, UR5, UR7, !UP2 ;  /* 0x0000000705078287 */ /* 0x000fe4000d000000 */
[----:B------:R-:W-:-:S02]  /*1400*/  UIMAD UR9, UR21, UR9, UR4 ;  /* 0x00000009150972a4 */ /* 0x000fc4000f8e0204 */
[----:B------:R-:W-:Y:S02]  /*1410*/  @!UP0 UIADD3 UR8, UPT, UPT, UR8, -UR7, URZ ;  /* 0x8000000708088290 */ /* 0x000fe4000fffe0ff */
[----:B------:R-:W-:Y:S02]  /*1420*/  @!UP0 UIMAD UR6, UR9, UR6, UR7 ;  /* 0x00000006090682a4 */ /* 0x000fe4000f8e0207 */
[----:B------:R-:W-:Y:S02]  /*1430*/  @!UP0 UIMAD UR4, UR8, UR21, UR5 ;  /* 0x00000015080482a4 */ /* 0x000fe4000f8e0205 */
[----:B------:R-:W-:Y:S02]  /*1440*/  UIMAD UR16, UR27, UR11, UR16 ;  /* 0x0000000b1b1072a4 */ /* 0x000fe4000f8e0210 */
[----:B------:R-:W-:Y:S01]  /*1450*/  UIMAD UR20, UR4, UR14, UR20 ;  /* 0x0000000e041472a4 */ /* 0x000fe2000f8e0214 */
[----:B------:R-:W-:Y:S02]  /*1460*/  @!UP0 UMOV UR5, UR6 ;  /* 0x0000000600058c82 */ /* 0x000fe40008000000 */
[----:B------:R-:W-:-:S12]  /*1470*/  UIMAD UR16, UR5, UR27, UR16 ;  /* 0x0000001b051072a4 */ /* 0x000fd8000f8e0210 */
.L_x_18:
[----:B------:R-:W-:Y:S02]  /*1480*/  UISETP.NE.AND UP1, UPT, UR28, 0x1, UPT ;  /* 0x000000011c00788c */ /* 0x000fe4000bf25270 */
[----:B------:R-:W-:Y:S02]  /*1490*/  UISETP.NE.AND UP0, UPT, UR17, 0x2, UPT ;  /* 0x000000021100788c */ /* 0x000fe4000bf05270 */
[----:B------:R-:W-:-:S05]  /*14a0*/  ULOP3.LUT UR21, UR26, 0x2000, URZ, 0xc0, !UPT ;  /* 0x000020001a157892 */ /* 0x000fca000f8ec0ff */
[----:B------:R-:W-:Y:S07]  /*14b0*/  BRA.U UP1, `(.L_x_19) ;  /* 0x0000000101447547 */ /* 0x000fee000b800000 */
[----:B------:R-:W1:Y:S01]  /*14c0*/  LDCU.128 UR8, c[0x0][0xb10] ;  /* 0x00016200ff0877ac */ /* 0x000e620008000c00 */
[----:B------:R-:W2:Y:S01]  /*14d0*/  LDCU UR12, c[0x0][0xb0c] ;  /* 0x00016180ff0c77ac */ /* 0x000ea20008000800 */
[----:B------:R-:W3:Y:S01]  /*14e0*/  LDCU UR13, c[0x0][0xb20] ;  /* 0x00016400ff0d77ac */ /* 0x000ee20008000800 */
[----:B-1----:R-:W-:Y:S02]  /*14f0*/  UIMAD.WIDE.U32 UR6, UR16, UR8, URZ ;  /* 0x00000008100672a5 */ /* 0x002fe4000f8e00ff */
[----:B------:R-:W-:Y:S02]  /*1500*/  UIMAD.WIDE.U32 UR4, UR20, UR11, URZ ;  /* 0x0000000b140472a5 */ /* 0x000fe4000f8e00ff */
[----:B--2---:R-:W-:Y:S02]  /*1510*/  UISETP.NE.AND UP2, UPT, UR12, 0x1, UPT ;  /* 0x000000010c00788c */ /* 0x004fe4000bf45270 */
[----:B------:R-:W-:Y:S01]  /*1520*/  UISETP.NE.AND UP1, UPT, UR10, 0x1, UPT ;  /* 0x000000010a00788c */ /* 0x000fe2000bf25270 */
[----:B------:R-:W-:-:S02]  /*1530*/  UMOV UR6, UR7 ;  /* 0x0000000700067c82 */ /* 0x000fc40008000000 */
[----:B------:R-:W-:Y:S01]  /*1540*/  UMOV UR4, UR5 ;  /* 0x0000000500047c82 */ /* 0x000fe20008000000 */
[----:B------:R-:W-:Y:S02]  /*1550*/  USHF.R.U32.HI UR6, URZ, UR9, UR6 ;  /* 0x00000009ff067299 */ /* 0x000fe40008011606 */
[----:B---3--:R-:W-:Y:S02]  /*1560*/  USHF.R.U32.HI UR4, URZ, UR13, UR4 ;  /* 0x0000000dff047299 */ /* 0x008fe40008011604 */
[----:B------:R-:W-:Y:S02]  /*1570*/  USEL UR5, UR16, UR6, !UP2 ;  /* 0x0000000610057287 */ /* 0x000fe4000d000000 */
[----:B------:R-:W-:-:S04]  /*1580*/  USEL UR4, UR20, UR4, !UP1 ;  /* 0x0000000414047287 */ /* 0x000fc8000c800000 */
[----:B------:R-:W-:Y:S02]  /*1590*/  UIADD3 UR6, UPT, UPT, UR5, -UR4, URZ ;  /* 0x8000000405067290 */ /* 0x000fe4000fffe0ff */
[----:B------:R-:W-:Y:S02]  /*15a0*/  UIADD3 UR4, UPT, UPT, -UR5, UR4, URZ ;  /* 0x0000000405047290 */ /* 0x000fe4000fffe1ff */
[----:B------:R-:W-:Y:S02]  /*15b0*/  UIMAD UR20, UR6, UR10, UR20 ;  /* 0x0000000a061472a4 */ /* 0x000fe4000f8e0214 */
[----:B------:R-:W-:-:S12]  /*15c0*/  UIMAD UR16, UR4, UR12, UR16 ;  /* 0x0000000c041072a4 */ /* 0x000fd8000f8e0210 */
.L_x_19:
[----:B------:R-:W-:Y:S05]  /*15d0*/  BRA.U !UP5, `(.L_x_20) ;  /* 0x000000010d0c7547 */ /* 0x000fea000b800000 */
[----:B------:R-:W-:Y:S01]  /*15e0*/  UCGABAR_WAIT ;  /* 0x0000000000007dc7 */ /* 0x000fe20008000000 */
[----:B------:R-:W-:Y:S01]  /*15f0*/  CCTL.IVALL ;  /* 0x00000000ff00798f */ /* 0x000fe20002000000 */
[----:B------:R-:W-:Y:S05]  /*1600*/  BRA `(.L_x_21) ;  /* 0x0000000000047947 */ /* 0x000fea0003800000 */
.L_x_20:
[----:B------:R-:W-:Y:S06]  /*1610*/  BAR.SYNC.DEFER_BLOCKING 0x0 ;  /* 0x0000000000007b1d */ /* 0x000fec0000010000 */
.L_x_21:
[----:B------:R-:W-:Y:S05]  /*1620*/  BRA.U UP0, `(.L_x_22) ;  /* 0x0000001100e47547 */ /* 0x000fea000b800000 */
[----:B------:R-:W1:Y:S01]  /*1630*/  LDCU UR6, c[0x0][0x38c] ;  /* 0x00007180ff0677ac */ /* 0x000e620008000800 */
[----:B------:R-:W-:Y:S01]  /*1640*/  PLOP3.LUT P1, PT, PT, PT, UP3, 0x80, 0x8 ;  /* 0x000000000008781c */ /* 0x000fe20003f2f038 */
[----:B------:R-:W-:Y:S01]  /*1650*/  IMAD.MOV.U32 R12, RZ, RZ, 0x1 ;  /* 0x00000001ff0c7424 */ /* 0x000fe200078e00ff */
[----:B------:R-:W-:Y:S01]  /*1660*/  ISETP.EQ.OR P2, PT, R0, RZ, P3 ;  /* 0x000000ff0000720c */ /* 0x000fe20001f42670 */
[----:B------:R-:W-:Y:S01]  /*1670*/  UISETP.NE.AND UP1, UPT, UR17, URZ, UPT ;  /* 0x000000ff1100728c */ /* 0x000fe2000bf25270 */
[----:B------:R-:W-:Y:S02]  /*1680*/  PLOP3.LUT P1, PT, P1, PT, PT, 0x8, 0x80 ;  /* 0x000000000080781c */ /* 0x000fe40000f2e170 */
[----:B------:R-:W-:Y:S01]  /*1690*/  CS2R R10, SRZ ;  /* 0x00000000000a7805 */ /* 0x000fe2000001ff00 */
[----:B------:R-:W-:Y:S01]  /*16a0*/  IMAD.MOV.U32 R9, RZ, RZ, RZ ;  /* 0x000000ffff097224 */ /* 0x000fe200078e00ff */
[----:B------:R-:W2:Y:S01]  /*16b0*/  LDCU UR39, c[0x0][0x370] ;  /* 0x00006e00ff2777ac */ /* 0x000ea20008000800 */
[----:B------:R-:W-:Y:S01]  /*16c0*/  IMAD.MOV.U32 R8, RZ, RZ, 0x1 ;  /* 0x00000001ff087424 */ /* 0x000fe200078e00ff */
[----:B------:R-:W3:Y:S01]  /*16d0*/  LDCU.64 UR28, c[0x0][0x348] ;  /* 0x00006900ff1c77ac */ /* 0x000ee20008000a00 */
[----:B------:R-:W-:-:S02]  /*16e0*/  USHF.R.U32.HI UR44, URZ, 0x7, UR21 ;  /* 0x00000007ff2c7899 */ /* 0x000fc40008011615 */
[----:B-1----:R-:W-:Y:S02]  /*16f0*/  UIADD3 UR5, UPT, UPT, UR6, 0x7f, URZ ;  /* 0x0000007f06057890 */ /* 0x002fe4000fffe0ff */
[----:B------:R-:W-:Y:S02]  /*1700*/  UIADD3 UR46, UPT, UPT, UR6, 0xfe, URZ ;  /* 0x000000fe062e7890 */ /* 0x000fe4000fffe0ff */
[----:B------:R-:W-:Y:S01]  /*1710*/  USHF.R.S32.HI UR4, URZ, 0x1f, UR5 ;  /* 0x0000001fff047899 */ /* 0x000fe20008011405 */
[----:B------:R-:W1:Y:S03]  /*1720*/  LDCU UR38, c[0x0][0x374] ;  /* 0x00006e80ff2677ac */ /* 0x000e660008000800 */
[----:B------:R-:W-:Y:S02]  /*1730*/  ULEA.HI UR4, UR4, UR5, URZ, 0x7 ;  /* 0x0000000504047291 */ /* 0x000fe4000f8f38ff */
[----:B------:R-:W-:-:S02]  /*1740*/  USEL UR25, UR37, 0x2, UP1 ;  /* 0x0000000225197887 */ /* 0x000fc40008800000 */
[----:B------:R-:W-:Y:S02]  /*1750*/  USHF.R.S32.HI UR41, URZ, 0x7, UR4 ;  /* 0x00000007ff297899 */ /* 0x000fe40008011404 */
[----:B------:R-:W-:Y:S02]  /*1760*/  UIADD3 UR4, UPT, UPT, UR6, -0x1, URZ ;  /* 0xffffffff06047890 */ /* 0x000fe4000fffe0ff */
[----:B------:R-:W-:Y:S02]  /*1770*/  UISETP.LT.U32.AND UP0, UPT, UR41, 0x5, UPT ;  /* 0x000000052900788c */ /* 0x000fe4000bf01070 */
[----:B------:R-:W-:Y:S02]  /*1780*/  UISETP.GE.U32.AND UP2, UPT, UR4, -0xff, UPT ;  /* 0xffffff010400788c */ /* 0x000fe4000bf46070 */
[----:B------:R-:W-:Y:S01]  /*1790*/  USEL UR40, UR41, 0x5, UP0 ;  /* 0x0000000529287887 */ /* 0x000fe20008000000 */
[----:B------:R-:W-:-:S03]  /*17a0*/  UMOV UR5, URZ ;  /* 0x000000ff00057c82 */ /* 0x000fc60008000000 */
[----:B------:R-:W-:Y:S02]  /*17b0*/  UIADD3 UR24, UPT, UPT, UR40, -0x1, URZ ;  /* 0xffffffff28187890 */ /* 0x000fe4000fffe0ff */
[----:B------:R-:W-:-:S03]  /*17c0*/  UIADD3 UR43, UPT, UPT, UR41, -UR40, URZ ;  /* 0x80000028292b7290 */ /* 0x000fc6000fffe0ff */
[----:B------:R-:W-:-:S04]  /*17d0*/  @UP2 UIADD3 UR24, UPT, UPT, UR40, URZ, URZ ;  /* 0x000000ff28182290 */ /* 0x000fc8000fffe0ff */
[----:B-123--:R-:W-:-:S12]  /*17e0*/  UIADD3 UR24, UPT, UPT, UR24, 0x1, URZ ;  /* 0x0000000118187890 */ /* 0x00efd8000fffe0ff */
.L_x_42:
[----:B------:R-:W-:Y:S01]  /*17f0*/  UISETP.NE.AND UP0, UPT, UR45, URZ, UPT ;  /* 0x000000ff2d00728c */ /* 0x000fe2000bf05270 */
[----:B-1----:R-:W1:Y:S08]  /*1800*/  S2UR UR45, SR_CgaCtaId ;  /* 0x00000000002d79c3 */ /* 0x002e700000008800 */
[----:B------:R-:W-:Y:S05]  /*1810*/  BRA.U UP0, `(.L_x_23) ;  /* 0x0000000100347547 */ /* 0x000fea000b800000 */
[----:B------:R-:W2:Y:S01]  /*1820*/  S2R R0, SR_CgaCtaId ;  /* 0x0000000000007919 */ /* 0x000ea20000008800 */
[----:B------:R-:W-:Y:S02]  /*1830*/  MOV R3, 0x400 ;  /* 0x0000040000037802 */ /* 0x000fe40000000f00 */
[----:B------:R-:W-:Y:S02]  /*1840*/  SHF.L.U32 R2, R8, 0x1f, RZ ;  /* 0x0000001f08027819 */ /* 0x000fe400000006ff */
[----:B--2---:R-:W-:-:S05]  /*1850*/  LEA R0, R0, R3, 0x18 ;  /* 0x0000000300007211 */ /* 0x004fca00078ec0ff */
[----:B------:R-:W-:-:S04]  /*1860*/  IMAD R3, R9, 0x8, R0 ;  /* 0x0000000809037824 */ /* 0x000fc800078e0200 */
[----:B------:R-:W2:Y:S02]  /*1870*/  SYNCS.PHASECHK.TRANS64.TRYWAIT P0, [R3+URZ+0xf0], R2 ;  /* 0x0000f002030075a7 */ /* 0x000ea400080011ff */
[----:B--2---:R-:W-:Y:S05]  /*1880*/  @!P0 BRA `(.L_x_24) ;  /* 0x0000007000348947 */ /* 0x004fea0003800000 */
.L_x_114:
[----:B------:R-:W-:Y:S01]  /*1890*/  VIADD R9, R9, 0x1 ;  /* 0x0000000109097836 */ /* 0x000fe20000000000 */
[----:B------:R2:W-:Y:S04]  /*18a0*/  SYNCS.ARRIVE.TRANS64.A1T0 RZ, [R3+URZ+0xe0], RZ ;  /* 0x0000e0ff03ff79a7 */ /* 0x0005e800081000ff */
[----:B------:R-:W-:-:S04]  /*18b0*/  ISETP.NE.AND P0, PT, R9, 0x2, PT ;  /* 0x000000020900780c */ /* 0x000fc80003f05270 */
[----:B------:R-:W-:Y:S02]  /*18c0*/  SEL R9, R9, RZ, P0 ;  /* 0x000000ff09097207 */ /* 0x000fe40000000000 */
[----:B--2---:R-:W-:-:S04]  /*18d0*/  SEL R3, RZ, 0x1, P0 ;  /* 0x00000001ff037807 */ /* 0x004fc80000000000 */
[----:B------:R-:W-:-:S07]  /*18e0*/  LOP3.LUT R8, R8, R3, RZ, 0x3c, !PT ;  /* 0x0000000308087212 */ /* 0x000fce00078e3cff */
.L_x_23:
[----:B------:R-:W-:Y:S01]  /*18f0*/  UMOV UR6, 0x400 ;  /* 0x0000040000067882 */ /* 0x000fe20000000000 */
[----:B------:R-:W-:Y:S01]  /*1900*/  SHF.L.U32 R0, R12, 0x1f, RZ ;  /* 0x0000001f0c007819 */ /* 0x000fe200000006ff */
[----:B-1----:R-:W-:Y:S02]  /*1910*/  ULEA UR6, UR45, UR6, 0x18 ;  /* 0x000000062d067291 */ /* 0x002fe4000f8ec0ff */
[----:B------:R-:W-:Y:S02]  /*1920*/  UISETP.GE.U32.AND UP0, UPT, UR46, 0xff, UPT ;  /* 0x000000ff2e00788c */ /* 0x000fe4000bf06070 */
[----:B------:R-:W-:Y:S02]  /*1930*/  ULEA UR4, UR5, UR6, 0x3 ;  /* 0x0000000605047291 */ /* 0x000fe4000f8e18ff */
[----:B------:R-:W-:Y:S02]  /*1940*/  USHF.L.U32 UR11, UR20, 0x7, URZ ;  /* 0x00000007140b7899 */ /* 0x000fe400080006ff */
[----:B------:R-:W-:Y:S01]  /*1950*/  ULEA UR35, UR16, UR44, 0x7 ;  /* 0x0000002c10237291 */ /* 0x000fe2000f8e38ff */
[----:B------:R-:W-:-:S04]  /*1960*/  UMOV UR13, URZ ;  /* 0x000000ff000d7c82 */ /* 0x000fc80008000000 */
[----:B------:R1:W2:Y:S01]  /*1970*/  SYNCS.PHASECHK.TRANS64.TRYWAIT P0, [UR4+0x28], R0 ;  /* 0x00002800ff0075a7 */ /* 0x0002a20008001104 */
[----:B------:R-:W-:Y:S06]  /*1980*/  BRA.U !UP0, `(.L_x_25) ;  /* 0x0000000108bc7547 */ /* 0x000fec000b800000 */
[----:B------:R-:W-:Y:S01]  /*1990*/  UMOV UR7, URZ ;  /* 0x000000ff00077c82 */ /* 0x000fe20008000000 */
[----:B------:R-:W-:-:S05]  /*19a0*/  UMOV UR4, UR5 ;  /* 0x0000000500047c82 */ /* 0x000fca0008000000 */
.L_x_31:
[----:B------:R-:W-:Y:S01]  /*19b0*/  ULEA UR33, UR4, UR6, 0x3 ;  /* 0x0000000604217291 */ /* 0x000fe2000f8e18ff */
[----:B--2---:R-:W-:Y:S01]  /*19c0*/  @!P3 MOV R2, 0x8000 ;  /* 0x000080000002b802 */ /* 0x004fe20000000f00 */
[----:B--2-4-:R-:W-:Y:S10]  /*19d0*/  @P0 BRA `(.L_x_26) ;  /* 0x00000000000c0947 */ /* 0x014ff40003800000 */
[----:B------:R-:W-:-:S04]  /*19e0*/  SHF.L.U32 R3, R12, 0x1f, RZ ;  /* 0x0000001f0c037819 */ /* 0x000fc800000006ff */
[----:B------:R-:W2:Y:S02]  /*19f0*/  SYNCS.PHASECHK.TRANS64.TRYWAIT P0, [UR33+0x28], R3 ;  /* 0x00002803ff0075a7 */ /* 0x000ea40008001121 */
[----:B--2---:R-:W-:Y:S05]  /*1a00*/  @!P0 BRA `(.L_x_27) ;  /* 0x0000006c00e88947 */ /* 0x004fea0003800000 */
.L_x_26:
[----:B------:R2:W-:Y:S01]  /*1a10*/  @!P3 SYNCS.ARRIVE.TRANS64 RZ, [UR33], R2 ;  /* 0x00000002ffffb9a7 */ /* 0x0005e20008000021 */
[----:B------:R-:W-:-:S04]  /*1a20*/  ULOP3.LUT UR5, UR25, 0x2, URZ, 0xfc, !UPT ;  /* 0x0000000219057892 */ /* 0x000fc8000f8efcff */
[----:B------:R-:W-:-:S09]  /*1a30*/  UISETP.NE.AND UP0, UPT, UR5, 0x2, UPT ;  /* 0x000000020500788c */ /* 0x000fd2000bf05270 */
[----:B------:R-:W-:Y:S05]  /*1a40*/  BRA.U UP0, `(.L_x_28) ;  /* 0x0000000100047547 */ /* 0x000fea000b800000 */
[----:B------:R-:W-:Y:S05]  /*1a50*/  BPT.TRAP 0x1 ;  /* 0x000000040000795c */ /* 0x000fea0000300000 */
.L_x_28:
[----:B------:R-:W-:Y:S04]  /*1a60*/  BSSY.RECONVERGENT B0, `(.L_x_29) ;  /* 0x0000003000007945 */ /* 0x000fe80003800200 */
[----:B------:R-:W-:Y:S05]  /*1a70*/  @P2 BRA `(.L_x_30) ;  /* 0x0000000000042947 */ /* 0x000fea0003800000 */
[----:B------:R-:W-:Y:S05]  /*1a80*/  BPT.TRAP 0x1 ;  /* 0x000000040000795c */ /* 0x000fea0000300000 */
.L_x_30:
[----:B------:R-:W-:Y:S05]  /*1a90*/  BSYNC.RECONVERGENT B0 ;  /* 0x0000000000007941 */ /* 0x000fea0003800200 */
.L_x_29:
[----:B------:R-:W-:Y:S02]  /*1aa0*/  UIADD3 UR5, UPT, UPT, UR4, 0x1, URZ ;  /* 0x0000000104057890 */ /* 0x000fe4000fffe0ff */
[----:B------:R-:W-:Y:S02]  /*1ab0*/  UIADD3 UR16, UP1, UPT, UR28, 0x80, URZ ;  /* 0x000000801c107890 */ /* 0x000fe4000ff3e0ff */
[----:B------:R-:W-:Y:S02]  /*1ac0*/  UISETP.NE.AND UP0, UPT, UR5, 0x5, UPT ;  /* 0x000000050500788c */ /* 0x000fe4000bf05270 */
[----:B------:R-:W-:Y:S02]  /*1ad0*/  USHF.L.U32 UR34, UR7, 0x7, URZ ;  /* 0x0000000707227899 */ /* 0x000fe400080006ff */
[----:B------:R-:W-:Y:S02]  /*1ae0*/  USEL UR9, URZ, 0x1, UP0 ;  /* 0x00000001ff097887 */ /* 0x000fe40008000000 */
[----:B------:R-:W-:-:S02]  /*1af0*/  USEL UR5, UR5, URZ, UP0 ;  /* 0x000000ff05057287 */ /* 0x000fc40008000000 */
[----:B------:R-:W-:Y:S02]  /*1b00*/  UIADD3 UR14, UP0, UPT, UR28, 0x180, URZ ;  /* 0x000001801c0e7890 */ /* 0x000fe4000ff1e0ff */
[----:B------:R-:W-:Y:S01]  /*1b10*/  ULEA UR8, UR5, UR6, 0x3 ;  /* 0x0000000605087291 */ /* 0x000fe2000f8e18ff */
[----:B------:R-:W-:Y:S01]  /*1b20*/  LOP3.LUT R12, R12, UR9, RZ, 0x3c, !PT ;  /* 0x000000090c0c7c12 */ /* 0x000fe2000f8e3cff */
[----:B------:R-:W-:Y:S02]  /*1b30*/  UIADD3.X UR17, UPT, UPT, URZ, UR29, URZ, UP1, !UPT ;  /* 0x0000001dff117290 */ /* 0x000fe40008ffe4ff */
[----:B------:R-:W-:Y:S01]  /*1b40*/  UIADD3.X UR15, UPT, UPT, URZ, UR29, URZ, UP0, !UPT ;  /* 0x0000001dff0f7290 */ /* 0x000fe200087fe4ff */
[----:B-1----:R-:W-:Y:S01]  /*1b50*/  SHF.L.U32 R0, R12, 0x1f, RZ ;  /* 0x0000001f0c007819 */ /* 0x002fe200000006ff */
[----:B------:R-:W-:Y:S01]  /*1b60*/  UMOV UR18, 0x0 ;  /* 0x0000000000127882 */ /* 0x000fe20000000000 */
[----:B------:R-:W-:Y:S01]  /*1b70*/  UMOV UR19, 0x10000000 ;  /* 0x1000000000137882 */ /* 0x000fe20000000000 */
[----:B------:R-:W-:Y:S01]  /*1b80*/  UMOV UR12, UR36 ;  /* 0x00000024000c7c82 */ /* 0x000fe20008000000 */
[----:B------:R3:W4:Y:S01]  /*1b90*/  SYNCS.PHASECHK.TRANS64.TRYWAIT P0, [UR8+0x28], R0 ;  /* 0x00002800ff0075a7 */ /* 0x0007220008001108 */
[----:B------:R-:W-:Y:S01]  /*1ba0*/  USHF.L.U32 UR8, UR4, 0xe, URZ ;  /* 0x0000000e04087899 */ /* 0x000fe200080006ff */
[----:B------:R-:W-:-:S02]  /*1bb0*/  UMOV UR9, UR33 ;  /* 0x0000002100097c82 */ /* 0x000fc40008000000 */
[----:B------:R-:W-:Y:S01]  /*1bc0*/  UMOV UR4, 0x30000 ;  /* 0x0003000000047882 */ /* 0x000fe20000000000 */
[----:B------:R-:W-:Y:S02]  /*1bd0*/  ULOP3.LUT UR32, UR8, UR21, URZ, 0xfc, !UPT ;  /* 0x0000001508207292 */ /* 0x000fe4000f8efcff */
[----:B------:R-:W-:Y:S02]  /*1be0*/  UIADD3 UR8, UPT, UPT, UR6, 0x1c400, UR8 ;  /* 0x0001c40006087890 */ /* 0x000fe4000fffe008 */
[----:B------:R-:W-:Y:S01]  /*1bf0*/  UIADD3 UR32, UPT, UPT, UR6, 0x8400, UR32 ;  /* 0x0000840006207890 */ /* 0x000fe2000fffe020 */
[----:B------:R-:W-:Y:S01]  /*1c00*/  UMOV UR10, UR34 ;  /* 0x00000022000a7c82 */ /* 0x000fe20008000000 */
[----:B------:R-:W-:Y:S01]  /*1c10*/  UIADD3 UR7, UPT, UPT, UR7, 0x1, URZ ;  /* 0x0000000107077890 */ /* 0x000fe2000fffe0ff */
[----:B------:R-:W-:-:S03]  /*1c20*/  UMOV UR13, UR24 ;  /* 0x00000018000d7c82 */ /* 0x000fc60008000000 */
[----:B------:R-:W-:-:S03]  /*1c30*/  UISETP.NE.AND UP0, UPT, UR7, UR24, UPT ;  /* 0x000000180700728c */ /* 0x000fc6000bf05270 */
[----:B------:R1:W-:Y:S01]  /*1c40*/  UTMALDG.3D.MULTICAST [UR32], [UR16], UR4, desc[UR18] ;  /* 0x00001220100073b4 */ /* 0x0003e20008011804 */
[----:B------:R3:W-:Y:S01]  /*1c50*/  UTMALDG.3D [UR8], [UR14], desc[UR18] ;  /* 0x000012080e0075b4 */ /* 0x0007e20008011000 */
[----:B-1----:R-:W-:-:S04]  /*1c60*/  UMOV UR4, UR5 ;  /* 0x0000000500047c82 */ /* 0x002fc80008000000 */
[----:B---3--:R-:W-:Y:S05]  /*1c70*/  BRA.U UP0, `(.L_x_31) ;  /* 0xfffffffd004c7547 */ /* 0x008fea000b83ffff */
.L_x_25:
[----:B------:R-:W-:Y:S01]  /*1c80*/  ULEA UR4, UR5, UR6, 0x3 ;  /* 0x0000000605047291 */ /* 0x000fe2000f8e18ff */
[----:B-1----:R-:W-:Y:S01]  /*1c90*/  SHF.L.U32 R0, R12, 0x1f, RZ ;  /* 0x0000001f0c007819 */ /* 0x002fe200000006ff */
[----:B------:R-:W-:Y:S01]  /*1ca0*/  @!P1 SYNCS.ARRIVE.TRANS64.A1T0 RZ, [UR6+0x78], RZ ;  /* 0x000078ffffff99a7 */ /* 0x000fe20008100006 */
[----:B------:R-:W-:-:S06]  /*1cb0*/  UISETP.GT.AND UP0, UPT, UR41, UR40, UPT ;  /* 0x000000282900728c */ /* 0x000fcc000bf04270 */
[----:B--2-4-:R1:W2:Y:S03]  /*1cc0*/  SYNCS.PHASECHK.TRANS64.TRYWAIT P0, [UR4+0x28], R0 ;  /* 0x00002800ff0075a7 */ /* 0x0142a60008001104 */
[----:B------:R-:W-:Y:S05]  /*1cd0*/  BRA.U !UP0, `(.L_x_32) ;  /* 0x0000000108c07547 */ /* 0x000fea000b800000 */
[----:B------:R-:W-:Y:S01]  /*1ce0*/  UIADD3 UR26, UPT, UPT, UR43, UR13, URZ ;  /* 0x0000000d2b1a7290 */ /* 0x000fe2000fffe0ff */
[----:B------:R-:W-:-:S11]  /*1cf0*/  UMOV UR4, UR5 ;  /* 0x0000000500047c82 */ /* 0x000fd60008000000 */
.L_x_38:
[----:B------:R-:W-:Y:S01]  /*1d00*/  ULEA UR17, UR4, UR6, 0x3 ;  /* 0x0000000604117291 */ /* 0x000fe2000f8e18ff */
[----:B--2---:R-:W-:Y:S01]  /*1d10*/  @!P3 MOV R2, 0x8000 ;  /* 0x000080000002b802 */ /* 0x004fe20000000f00 */
[----:B--2-4-:R-:W-:Y:S10]  /*1d20*/  @P0 BRA `(.L_x_33) ;  /* 0x00000000000c0947 */ /* 0x014ff40003800000 */
[----:B------:R-:W-:-:S04]  /*1d30*/  SHF.L.U32 R3, R12, 0x1f, RZ ;  /* 0x0000001f0c037819 */ /* 0x000fc800000006ff */
[----:B------:R-:W2:Y:S02]  /*1d40*/  SYNCS.PHASECHK.TRANS64.TRYWAIT P0, [UR17+0x28], R3 ;  /* 0x00002803ff0075a7 */ /* 0x000ea40008001111 */
[----:B--2---:R-:W-:Y:S05]  /*1d50*/  @!P0 BRA `(.L_x_34) ;  /* 0x0000006c002c8947 */ /* 0x004fea0003800000 */
.L_x_33:
[----:B------:R2:W-:Y:S01]  /*1d60*/  @!P3 SYNCS.ARRIVE.TRANS64 RZ, [UR17], R2 ;  /* 0x00000002ffffb9a7 */ /* 0x0005e20008000011 */
[----:B------:R-:W-:-:S04]  /*1d70*/  ULOP3.LUT UR5, UR25, 0x2, URZ, 0xfc, !UPT ;  /* 0x0000000219057892 */ /* 0x000fc8000f8efcff */
[----:B------:R-:W-:-:S09]  /*1d80*/  UISETP.NE.AND UP0, UPT, UR5, 0x2, UPT ;  /* 0x000000020500788c */ /* 0x000fd2000bf05270 */
[----:B------:R-:W-:Y:S05]  /*1d90*/  BRA.U UP0, `(.L_x_35) ;  /* 0x0000000100047547 */ /* 0x000fea000b800000 */
[----:B------:R-:W-:Y:S05]  /*1da0*/  BPT.TRAP 0x1 ;  /* 0x000000040000795c */ /* 0x000fea0000300000 */
.L_x_35:
[----:B------:R-:W-:Y:S04]  /*1db0*/  BSSY.RECONVERGENT B0, `(.L_x_36) ;  /* 0x0000003000007945 */ /* 0x000fe80003800200 */
[----:B------:R-:W-:Y:S05]  /*1dc0*/  @P2 BRA `(.L_x_37) ;  /* 0x0000000000042947 */ /* 0x000fea0003800000 */
[----:B------:R-:W-:Y:S05]  /*1dd0*/  BPT.TRAP 0x1 ;  /* 0x000000040000795c */ /* 0x000fea0000300000 */
.L_x_37:
[----:B------:R-:W-:Y:S05]  /*1de0*/  BSYNC.RECONVERGENT B0 ;  /* 0x0000000000007941 */ /* 0x000fea0003800200 */
.L_x_36:
[----:B------:R-:W-:Y:S02]  /*1df0*/  UIADD3 UR5, UPT, UPT, UR4, 0x1, URZ ;  /* 0x0000000104057890 */ /* 0x000fe4000fffe0ff */
[----:B------:R-:W-:Y:S02]  /*1e00*/  UIADD3 UR14, UP1, UPT, UR28, 0x80, URZ ;  /* 0x000000801c0e7890 */ /* 0x000fe4000ff3e0ff */
[----:B------:R-:W-:Y:S02]  /*1e10*/  UISETP.NE.AND UP0, UPT, UR5, 0x5, UPT ;  /* 0x000000050500788c */ /* 0x000fe4000bf05270 */
[----:B------:R-:W-:Y:S02]  /*1e20*/  USHF.L.U32 UR18, UR13, 0x7, URZ ;  /* 0x000000070d127899 */ /* 0x000fe400080006ff */
[----:B------:R-:W-:Y:S02]  /*1e30*/  USEL UR8, URZ, 0x1, UP0 ;  /* 0x00000001ff087887 */ /* 0x000fe40008000000 */
[----:B------:R-:W-:-:S02]  /*1e40*/  USEL UR5, UR5, URZ, UP0 ;  /* 0x000000ff05057287 */ /* 0x000fc40008000000 */
[----:B------:R-:W-:Y:S02]  /*1e50*/  UIADD3 UR22, UP0, UPT, UR28, 0x180, URZ ;  /* 0x000001801c167890 */ /* 0x000fe4000ff1e0ff */
[----:B------:R-:W-:Y:S01]  /*1e60*/  LOP3.LUT R12, R12, UR8, RZ, 0x3c, !PT ;  /* 0x000000080c0c7c12 */ /* 0x000fe2000f8e3cff */
[----:B------:R-:W-:Y:S02]  /*1e70*/  USHF.L.U32 UR8, UR4, 0xe, URZ ;  /* 0x0000000e04087899 */ /* 0x000fe400080006ff */
[----:B------:R-:W-:Y:S01]  /*1e80*/  ULEA UR7, UR5, UR6, 0x3 ;  /* 0x0000000605077291 */ /* 0x000fe2000f8e18ff */
[----:B-1----:R-:W-:Y:S01]  /*1e90*/  SHF.L.U32 R0, R12, 0x1f, RZ ;  /* 0x0000001f0c007819 */ /* 0x002fe200000006ff */
[----:B------:R-:W-:Y:S02]  /*1ea0*/  ULOP3.LUT UR16, UR8, UR21, URZ, 0xfc, !UPT ;  /* 0x0000001508107292 */ /* 0x000fe4000f8efcff */
[----:B------:R-:W-:Y:S02]  /*1eb0*/  UIADD3.X UR15, UPT, UPT, URZ, UR29, URZ, UP1, !UPT ;  /* 0x0000001dff0f7290 */ /* 0x000fe40008ffe4ff */
[----:B------:R-:W-:-:S02]  /*1ec0*/  UIADD3 UR16, UPT, UPT, UR6, 0x8400, UR16 ;  /* 0x0000840006107890 */ /* 0x000fc4000fffe010 */
[----:B------:R-:W-:Y:S01]  /*1ed0*/  UIADD3 UR8, UPT, UPT, UR6, 0x1c400, UR8 ;  /* 0x0001c40006087890 */ /* 0x000fe2000fffe008 */
[----:B------:R3:W4:Y:S01]  /*1ee0*/  SYNCS.PHASECHK.TRANS64.TRYWAIT P0, [UR7+0x28], R0 ;  /* 0x00002800ff0075a7 */ /* 0x0007220008001107 */
[----:B------:R-:W-:Y:S01]  /*1ef0*/  UIADD3.X UR23, UPT, UPT, URZ, UR29, URZ, UP0, !UPT ;  /* 0x0000001dff177290 */ /* 0x000fe200087fe4ff */
[----:B------:R-:W-:Y:S01]  /*1f00*/  UMOV UR4, 0x30000 ;  /* 0x0003000000047882 */ /* 0x000fe20000000000 */
[----:B------:R-:W-:Y:S01]  /*1f10*/  UMOV UR30, 0x0 ;  /* 0x00000000001e7882 */ /* 0x000fe20000000000 */
[----:B------:R-:W-:Y:S01]  /*1f20*/  UMOV UR31, 0x10000000 ;  /* 0x10000000001f7882 */ /* 0x000fe20000000000 */
[----:B------:R-:W-:Y:S01]  /*1f30*/  UMOV UR19, UR35 ;  /* 0x0000002300137c82 */ /* 0x000fe20008000000 */
[----:B------:R-:W-:Y:S01]  /*1f40*/  UMOV UR20, UR36 ;  /* 0x0000002400147c82 */ /* 0x000fe20008000000 */
[----:B------:R-:W-:Y:S01]  /*1f50*/  UMOV UR12, UR36 ;  /* 0x00000024000c7c82 */ /* 0x000fe20008000000 */
[----:B------:R-:W-:Y:S01]  /*1f60*/  UMOV UR9, UR17 ;  /* 0x0000001100097c82 */ /* 0x000fe20008000000 */
[----:B------:R-:W-:Y:S01]  /*1f70*/  UMOV UR10, UR18 ;  /* 0x00000012000a7c82 */ /* 0x000fe20008000000 */
[----:B------:R1:W-:Y:S01]  /*1f80*/  UTMALDG.3D.MULTICAST [UR16], [UR14], UR4, desc[UR30] ;  /* 0x00001e100e0073b4 */ /* 0x0003e20008011804 */
[----:B------:R-:W-:-:S04]  /*1f90*/  UIADD3 UR13, UPT, UPT, UR13, 0x1, URZ ;  /* 0x000000010d0d7890 */ /* 0x000fc8000fffe0ff */
[----:B------:R-:W-:Y:S01]  /*1fa0*/  UISETP.NE.AND UP0, UPT, UR13, UR26, UPT ;  /* 0x0000001a0d00728c */ /* 0x000fe2000bf05270 */
[----:B------:R3:W-:Y:S01]  /*1fb0*/  UTMALDG.3D [UR8], [UR22], desc[UR30] ;  /* 0x00001e08160075b4 */ /* 0x0007e20008011000 */
[----:B-1----:R-:W-:-:S07]  /*1fc0*/  UMOV UR4, UR5 ;  /* 0x0000000500047c82 */ /* 0x002fce0008000000 */
[----:B---3--:R-:W-:Y:S05]  /*1fd0*/  BRA.U UP0, `(.L_x_38) ;  /* 0xfffffffd00487547 */ /* 0x008fea000b83ffff */
.L_x_32:
[C---:B------:R-:W-:Y:S01]  /*1fe0*/  LEA R3, R11.reuse, UR6, 0x3 ;  /* 0x000000060b037c11 */ /* 0x040fe2000f8e18ff */
[----:B------:R-:W-:Y:S01]  /*1ff0*/  NOP ;  /* 0x0000000000007918 */ /* 0x000fe20000000000 */
[----:B-1----:R-:W-:Y:S02]  /*2000*/  SHF.L.U32 R0, R10, 0x1f, RZ ;  /* 0x0000001f0a007819 */ /* 0x002fe400000006ff */
[----:B------:R-:W-:Y:S02]  /*2010*/  LEA R5, R11, UR6, 0x4 ;  /* 0x000000060b057c11 */ /* 0x000fe4000f8e20ff */
[----:B--2-4-:R-:W1:Y:S02]  /*2020*/  SYNCS.PHASECHK.TRANS64.TRYWAIT P0, [R3+URZ+0x80], R0 ;  /* 0x00008000030075a7 */ /* 0x014e6400080011ff */
[----:B-1----:R-:W-:Y:S05]  /*2030*/  @!P0 BRA `(.L_x_39) ;  /* 0x00000068008c8947 */ /* 0x002fea0003800000 */
.L_x_117:
[----:B------:R-:W2:Y:S01]  /*2040*/  LDS.128 R4, [R5+0x110] ;  /* 0x0001100005047984 */ /* 0x000ea20000000c00 */
[----:B------:R-:W-:Y:S01]  /*2050*/  UISETP.GE.AND UP0, UPT, UR42, 0x1, UPT ;  /* 0x000000012a00788c */ /* 0x000fe2000bf06270 */
[----:B------:R-:W-:Y:S01]  /*2060*/  @!PT LDS RZ, [RZ] ;  /* 0x00000000fffff984 */ /* 0x000fe20000000800 */
[----:B------:R-:W-:Y:S01]  /*2070*/  @!PT LDS RZ, [RZ] ;  /* 0x00000000fffff984 */ /* 0x000fe20000000800 */
[----:B------:R-:W-:Y:S01]  /*2080*/  @!PT LDS RZ, [RZ] ;  /* 0x00000000fffff984 */ /* 0x000fe20000000800 */
[----:B------:R-:W-:Y:S01]  /*2090*/  @!PT LDS RZ, [RZ] ;  /* 0x00000000fffff984 */ /* 0x000fe20000000800 */
[----:B------:R3:W-:Y:S06]  /*20a0*/  MEMBAR.ALL.CTA ;  /* 0x0000000000007992 */ /* 0x0007ec0000008000 */
[----:B---3--:R-:W3:Y:S01]  /*20b0*/  FENCE.VIEW.ASYNC.S ;  /* 0x00000000000073c6 */ /* 0x008ee20000000000 */
[----:B--2---:R-:W-:-:S13]  /*20c0*/  LOP3.LUT P0, RZ, R6, 0x1, RZ, 0xc0, !PT ;  /* 0x0000000106ff7812 */ /* 0x004fda000780c0ff */
[----:B---3--:R-:W-:Y:S01]  /*20d0*/  VOTEU.ANY UP1, P0 ;  /* 0x0000000000ff7886 */ /* 0x008fe20000020100 */
[----:B------:R-:W-:-:S13]  /*20e0*/  PLOP3.LUT P0, PT, PT, PT, UP1, 0x80, 0x8 ;  /* 0x000000000008781c */ /* 0x000fda0003f0f018 */
[----:B-1----:R-:W-:Y:S02]  /*20f0*/  @P0 LOP3.LUT R0, R5, 0xffff, RZ, 0xc0, !PT ;  /* 0x0000ffff05000812 */ /* 0x002fe400078ec0ff */
[----:B------:R-:W-:Y:S02]  /*2100*/  @P0 MOV R2, R4 ;  /* 0x0000000400020202 */ /* 0x000fe40000000f00 */
[----:B------:R-:W-:Y:S01]  /*2110*/  @P0 R2UR UR7, R0 ;  /* 0x00000000000702ca */ /* 0x000fe200000e0000 */
[----:B------:R-:W-:Y:S01]  /*2120*/  VIADD R0, R3, 0x90 ;  /* 0x0000009003007836 */ /* 0x000fe20000000000 */
[----:B------:R-:W-:Y:S02]  /*2130*/  @P0 SHF.R.U32.HI R4, RZ, 0x10, R5 ;  /* 0x00000010ff040819 */ /* 0x000fe40000011605 */
[----:B------:R-:W-:Y:S02]  /*2140*/  @P0 R2UR UR8, R2 ;  /* 0x00000000020802ca */ /* 0x000fe400000e0000 */
[----:B------:R-:W-:-:S02]  /*2150*/  PRMT R0, RZ, 0x654, R0 ;  /* 0x00000654ff007816 */ /* 0x000fc40000000000 */
[----:B------:R-:W-:Y:S02]  /*2160*/  @P0 R2UR UR4, R4 ;  /* 0x00000000040402ca */ /* 0x000fe400000e0000 */
[----:B------:R1:W-:Y:S03]  /*2170*/  SYNCS.ARRIVE.TRANS64.RED.A1T0 RZ, [R0+URZ], RZ ;  /* 0x000000ff00ff79a7 */ /* 0x0003e600081004ff */
[----:B------:R-:W-:-:S04]  /*2180*/  @UP1 UMOV UR27, UR7 ;  /* 0x00000007001b1c82 */ /* 0x000fc80008000000 */
[----:B------:R-:W-:-:S04]  /*2190*/  @UP1 UMOV UR37, UR8 ;  /* 0x0000000800251c82 */ /* 0x000fc80008000000 */
[----:B------:R-:W-:Y:S01]  /*21a0*/  @UP1 UMOV UR36, UR4 ;  /* 0x0000000400241c82 */ /* 0x000fe20008000000 */
[----:B------:R-:W-:Y:S05]  /*21b0*/  BRA.U !UP0, `(.L_x_40) ;  /* 0x0000000108d47547 */ /* 0x000fea000b800000 */
[----:B------:R-:W2:Y:S01]  /*21c0*/  LDCU.128 UR12, c[0x0][0xb10] ;  /* 0x00016200ff0c77ac */ /* 0x000ea20008000c00 */
[----:B------:R-:W3:Y:S01]  /*21d0*/  LDCU UR26, c[0x0][0xb20] ;  /* 0x00016400ff1a77ac */ /* 0x000ee20008000800 */
[----:B------:R-:W4:Y:S01]  /*21e0*/  LDCU UR20, c[0x0][0xb0c] ;  /* 0x00016180ff1477ac */ /* 0x000f220008000800 */
[----:B------:R-:W1:Y:S01]  /*21f0*/  LDCU.64 UR10, c[0x0][0xb28] ;  /* 0x00016500ff0a77ac */ /* 0x000e620008000a00 */
[----:B------:R-:W-:Y:S02]  /*2200*/  UISETP.NE.AND UP3, UPT, UR42, 0x1, UPT ;  /* 0x000000012a00788c */ /* 0x000fe4000bf65270 */
[----:B--2---:R-:W-:Y:S02]  /*2210*/  UIMAD.WIDE.U32 UR16, UR38, UR15, URZ ;  /* 0x0000000f261072a5 */ /* 0x004fe4000f8e00ff */
[----:B------:R-:W-:Y:S02]  /*2220*/  UIMAD.WIDE.U32 UR8, UR39, UR12, URZ ;  /* 0x0000000c270872a5 */ /* 0x000fe4000f8e00ff */
[----:B------:R-:W-:-:S02]  /*2230*/  UISETP.NE.AND UP0, UPT, UR14, 0x1, UPT ;  /* 0x000000010e00788c */ /* 0x000fc4000bf05270 */
[----:B------:R-:W-:Y:S01]  /*2240*/  UIMAD.WIDE.U32 UR22, UR27, UR15, URZ ;  /* 0x0000000f1b1672a5 */ /* 0x000fe2000f8e00ff */
[----:B------:R-:W-:Y:S02]  /*2250*/  UMOV UR16, UR17 ;  /* 0x0000001100107c82 */ /* 0x000fe40008000000 */
[----:B------:R-:W-:Y:S01]  /*2260*/  UMOV UR8, UR9 ;  /* 0x0000000900087c82 */ /* 0x000fe20008000000 */
[----:B---3--:R-:W-:Y:S02]  /*2270*/  USHF.R.U32.HI UR16, URZ, UR26, UR16 ;  /* 0x0000001aff107299 */ /* 0x008fe40008011610 */
[----:B----4-:R-:W-:Y:S02]  /*2280*/  UISETP.NE.AND UP2, UPT, UR20, 0x1, UPT ;  /* 0x000000011400788c */ /* 0x010fe4000bf45270 */
[----:B------:R-:W-:Y:S02]  /*2290*/  USHF.R.U32.HI UR8, URZ, UR13, UR8 ;  /* 0x0000000dff087299 */ /* 0x000fe40008011608 */
[----:B------:R-:W-:-:S02]  /*22a0*/  USEL UR7, UR38, UR16, !UP0 ;  /* 0x0000001026077287 */ /* 0x000fc4000c000000 */
[----:B------:R-:W-:Y:S02]  /*22b0*/  USEL UR8, UR39, UR8, !UP2 ;  /* 0x0000000827087287 */ /* 0x000fe4000d000000 */
[----:B-1----:R-:W-:Y:S01]  /*22c0*/  UIMAD.WIDE.U32 UR16, UR7, UR10, URZ ;  /* 0x0000000a071072a5 */ /* 0x002fe2000f8e00ff */
[----:B------:R-:W-:Y:S01]  /*22d0*/  UMOV UR4, UR23 ;  /* 0x0000001700047c82 */ /* 0x000fe20008000000 */
[----:B------:R-:W-:Y:S02]  /*22e0*/  UIMAD.WIDE.U32 UR18, UR37, UR12, URZ ;  /* 0x0000000c251272a5 */ /* 0x000fe4000f8e00ff */
[----:B------:R-:W-:-:S03]  /*22f0*/  UIMAD.WIDE.U32 UR22, UR8, UR10, URZ ;  /* 0x0000000a081672a5 */ /* 0x000fc6000f8e00ff */
[----:B------:R-:W-:Y:S01]  /*2300*/  UMOV UR16, UR17 ;  /* 0x0000001100107c82 */ /* 0x000fe20008000000 */
[----:B------:R-:W-:Y:S02]  /*2310*/  USHF.R.U32.HI UR4, URZ, UR26, UR4 ;  /* 0x0000001aff047299 */ /* 0x000fe40008011604 */
[----:B------:R-:W-:Y:S01]  /*2320*/  @UP3 USHF.R.U32.HI UR7, URZ, UR11, UR16 ;  /* 0x0000000bff073299 */ /* 0x000fe20008011610 */
[----:B------:R-:W-:Y:S01]  /*2330*/  UMOV UR18, UR19 ;  /* 0x0000001300127c82 */ /* 0x000fe20008000000 */
[----:B------:R-:W-:Y:S01]  /*2340*/  UMOV UR22, UR23 ;  /* 0x0000001700167c82 */ /* 0x000fe20008000000 */
[----:B------:R-:W-:Y:S02]  /*2350*/  USHF.R.U32.HI UR13, URZ, UR13, UR18 ;  /* 0x0000000dff0d7299 */ /* 0x000fe40008011612 */
[----:B------:R-:W-:Y:S02]  /*2360*/  USEL UR4, UR27, UR4, !UP0 ;  /* 0x000000041b047287 */ /* 0x000fe4000c000000 */
[----:B------:R-:W-:-:S02]  /*2370*/  @UP3 USHF.R.U32.HI UR8, URZ, UR11, UR22 ;  /* 0x0000000bff083299 */ /* 0x000fc40008011616 */
[----:B------:R-:W-:Y:S02]  /*2380*/  UIMAD UR9, UR42, UR7, URZ ;  /* 0x000000072a0972a4 */ /* 0x000fe4000f8e02ff */
[----:B------:R-:W-:Y:S02]  /*2390*/  USEL UR7, UR37, UR13, !UP2 ;  /* 0x0000000d25077287 */ /* 0x000fe4000d000000 */
[----:B------:R-:W-:Y:S02]  /*23a0*/  UIMAD UR12, UR42, UR8, URZ ;  /* 0x000000082a0c72a4 */ /* 0x000fe4000f8e02ff */
[----:B------:R-:W-:Y:S02]  /*23b0*/  UISETP.GE.AND UP0, UPT, UR4, UR9, UPT ;  /* 0x000000090400728c */ /* 0x000fe4000bf06270 */
[----:B------:R-:W-:Y:S02]  /*23c0*/  UIMAD.WIDE.U32 UR16, UR4, UR10, URZ ;  /* 0x0000000a041072a5 */ /* 0x000fe4000f8e00ff */
[----:B------:R-:W-:-:S02]  /*23d0*/  UISETP.GE.OR UP0, UPT, UR7, UR12, UP0 ;  /* 0x0000000c0700728c */ /* 0x000fc40008706670 */
        /* <DEDUP_REMOVED lines=19> */
.L_x_40:
[----:B------:R-:W2:Y:S02]  /*2510*/  LDCU UR4, c[0x0][0xb30] ;  /* 0x00016600ff0477ac */ /* 0x000ea40008000800 */
[----:B--2---:R-:W-:-:S09]  /*2520*/  UISETP.NE.AND UP0, UPT, UR4, 0x1, UPT ;  /* 0x000000010400788c */ /* 0x004fd2000bf05270 */
[----:B------:R-:W-:Y:S05]  /*2530*/  BRA.U UP0, `(.L_x_41) ;  /* 0x0000000100447547 */ /* 0x000fea000b800000 */
[----:B------:R-:W2:Y:S01]  /*2540*/  LDCU.128 UR12, c[0x0][0xb10] ;  /* 0x00016200ff0c77ac */ /* 0x000ea20008000c00 */
[----:B------:R-:W3:Y:S01]  /*2550*/  LDCU UR16, c[0x0][0xb0c] ;  /* 0x00016180ff1077ac */ /* 0x000ee20008000800 */
[----:B------:R-:W4:Y:S01]  /*2560*/  LDCU UR17, c[0x0][0xb20] ;  /* 0x00016400ff1177ac */ /* 0x000f220008000800 */
[----:B--2---:R-:W-:Y:S02]  /*2570*/  UIMAD.WIDE.U32 UR10, UR37, UR12, URZ ;  /* 0x0000000c250a72a5 */ /* 0x004fe4000f8e00ff */
[----:B------:R-:W-:Y:S02]  /*2580*/  UIMAD.WIDE.U32 UR8, UR27, UR15, URZ ;  /* 0x0000000f1b0872a5 */ /* 0x000fe4000f8e00ff */
[----:B---3--:R-:W-:Y:S02]  /*2590*/  UISETP.NE.AND UP2, UPT, UR16, 0x1, UPT ;  /* 0x000000011000788c */ /* 0x008fe4000bf45270 */
[----:B------:R-:W-:Y:S01]  /*25a0*/  UISETP.NE.AND UP0, UPT, UR14, 0x1, UPT ;  /* 0x000000010e00788c */ /* 0x000fe2000bf05270 */
[----:B------:R-:W-:-:S02]  /*25b0*/  UMOV UR7, UR11 ;  /* 0x0000000b00077c82 */ /* 0x000fc40008000000 */
[----:B------:R-:W-:Y:S01]  /*25c0*/  UMOV UR4, UR9 ;  /* 0x0000000900047c82 */ /* 0x000fe20008000000 */
[----:B------:R-:W-:Y:S02]  /*25d0*/  USHF.R.U32.HI UR7, URZ, UR13, UR7 ;  /* 0x0000000dff077299 */ /* 0x000fe40008011607 */
[----:B----4-:R-:W-:Y:S02]  /*25e0*/  USHF.R.U32.HI UR4, URZ, UR17, UR4 ;  /* 0x00000011ff047299 */ /* 0x010fe40008011604 */
[----:B------:R-:W-:Y:S02]  /*25f0*/  USEL UR7, UR37, UR7, !UP2 ;  /* 0x0000000725077287 */ /* 0x000fe4000d000000 */
[----:B------:R-:W-:-:S04]  /*2600*/  USEL UR4, UR27, UR4, !UP0 ;  /* 0x000000041b047287 */ /* 0x000fc8000c000000 */
[----:B------:R-:W-:Y:S02]  /*2610*/  UIADD3 UR8, UPT, UPT, UR7, -UR4, URZ ;  /* 0x8000000407087290 */ /* 0x000fe4000fffe0ff */
[----:B------:R-:W-:Y:S02]  /*2620*/  UIADD3 UR4, UPT, UPT, -UR7, UR4, URZ ;  /* 0x0000000407047290 */ /* 0x000fe4000fffe1ff */
[----:B------:R-:W-:Y:S02]  /*2630*/  UIMAD UR27, UR8, UR14, UR27 ;  /* 0x0000000e081b72a4 */ /* 0x000fe4000f8e021b */
[----:B------:R-:W-:-:S12]  /*2640*/  UIMAD UR37, UR4, UR16, UR37 ;  /* 0x00000010042572a4 */ /* 0x000fd8000f8e0225 */
.L_x_41:
[----:B------:R-:W-:Y:S01]  /*2650*/  VIADD R11, R11, 0x1 ;  /* 0x000000010b0b7836 */ /* 0x000fe20000000000 */
[----:B------:R-:W-:Y:S01]  /*2660*/  R2UR UR4, R160 ;  /* 0x00000000a00472ca */ /* 0x000fe200000e0000 */
[----:B------:R-:W-:Y:S01]  /*2670*/  UIADD3 UR20, UPT, UPT, UR27, UR63, URZ ;  /* 0x0000003f1b147290 */ /* 0x000fe2000fffe0ff */
[----:B------:R-:W-:Y:S02]  /*2680*/  PLOP3.LUT P1, PT, PT, PT, PT, 0x80, 0x8 ;  /* 0x000000000008781c */ /* 0x000fe40003f2f070 */
[----:B------:R-:W-:-:S04]  /*2690*/  ISETP.NE.AND P0, PT, R11, 0x2, PT ;  /* 0x000000020b00780c */ /* 0x000fc80003f05270 */
[----:B------:R-:W-:Y:S02]  /*26a0*/  SEL R3, RZ, 0x1, P0 ;  /* 0x00000001ff037807 */ /* 0x000fe40000000000 */
[----:B------:R-:W-:Y:S02]  /*26b0*/  SEL R11, R11, RZ, P0 ;  /* 0x000000ff0b0b7207 */ /* 0x000fe40000000000 */
[----:B------:R-:W-:Y:S01]  /*26c0*/  LOP3.LUT R10, R10, R3, RZ, 0x3c, !PT ;  /* 0x000000030a0a7212 */ /* 0x000fe200078e3cff */
[----:B------:R-:W-:Y:S01]  /*26d0*/  UIADD3 UR16, UPT, UPT, UR37, UR4, URZ ;  /* 0x0000000425107290 */ /* 0x000fe2000fffe0ff */
[----:B------:R-:W-:Y:S11]  /*26e0*/  BRA.U UP1, `(.L_x_42) ;  /* 0xfffffff101407547 */ /* 0x000ff6000b83ffff */
[----:B------:R-:W-:Y:S01]  /*26f0*/  UIADD3 UR7, UPT, UPT, UR6, 0x28, URZ ;  /* 0x0000002806077890 */ /* 0x000fe2000fffe0ff */
[----:B------:R-:W-:-:S03]  /*2700*/  SHF.L.U32 R3, R12, 0x1f, RZ ;  /* 0x0000001f0c037819 */ /* 0x000fc600000006ff */
[----:B------:R-:W-:-:S09]  /*2710*/  ULEA UR4, UR5, UR7, 0x3 ;  /* 0x0000000705047291 */ /* 0x000fd2000f8e18ff */
[----:B------:R-:W2:Y:S02]  /*2720*/  SYNCS.PHASECHK.TRANS64.TRYWAIT P0, [UR4], R3 ;  /* 0x00000003ff0075a7 */ /* 0x000ea40008001104 */
[----:B--2---:R-:W-:Y:S05]  /*2730*/  @!P0 BRA `(.L_x_43) ;  /* 0x0000006000e08947 */ /* 0x004fea0003800000 */
.L_x_119:
[----:B------:R-:W-:-:S04]  /*2740*/  UIADD3 UR4, UPT, UPT, UR5, 0x1, URZ ;  /* 0x0000000105047890 */ /* 0x000fc8000fffe0ff */
[----:B------:R-:W-:-:S04]  /*2750*/  UISETP.NE.AND UP0, UPT, UR4, 0x5, UPT ;  /* 0x000000050400788c */ /* 0x000fc8000bf05270 */
[----:B------:R-:W-:Y:S02]  /*2760*/  USEL UR6, URZ, 0x1, UP0 ;  /* 0x00000001ff067887 */ /* 0x000fe40008000000 */
[----:B------:R-:W-:-:S04]  /*2770*/  USEL UR4, UR4, URZ, UP0 ;  /* 0x000000ff04047287 */ /* 0x000fc80008000000 */
[----:B------:R-:W-:Y:S01]  /*2780*/  ULEA UR5, UR4, UR7, 0x3 ;  /* 0x0000000704057291 */ /* 0x000fe2000f8e18ff */
[----:B------:R-:W-:-:S04]  /*2790*/  LOP3.LUT R2, R12, UR6, RZ, 0x3c, !PT ;  /* 0x000000060c027c12 */ /* 0x000fc8000f8e3cff */
[----:B-1----:R-:W-:-:S04]  /*27a0*/  SHF.L.U32 R3, R2, 0x1f, RZ ;  /* 0x0000001f02037819 */ /* 0x002fc800000006ff */
[----:B------:R-:W1:Y:S02]  /*27b0*/  SYNCS.PHASECHK.TRANS64.TRYWAIT P0, [UR5], R3 ;  /* 0x00000003ff0075a7 */ /* 0x000e640008001105 */
[----:B-1----:R-:W-:Y:S05]  /*27c0*/  @!P0 BRA `(.L_x_44) ;  /* 0x0000006000d48947 */ /* 0x002fea0003800000 */
.L_x_121:
        /* <DEDUP_REMOVED lines=9> */
.L_x_123:
        /* <DEDUP_REMOVED lines=9> */
.L_x_125:
[----:B------:R-:W-:-:S04]  /*28f0*/  UIADD3 UR4, UPT, UPT, UR4, 0x1, URZ ;  /* 0x0000000104047890 */ /* 0x000fc8000fffe0ff */
[----:B------:R-:W-:-:S04]  /*2900*/  UISETP.NE.AND UP0, UPT, UR4, 0x5, UPT ;  /* 0x000000050400788c */ /* 0x000fc8000bf05270 */
[----:B------:R-:W-:Y:S02]  /*2910*/  USEL UR5, URZ, 0x1, UP0 ;  /* 0x00000001ff057887 */ /* 0x000fe40008000000 */
[----:B------:R-:W-:-:S04]  /*2920*/  USEL UR4, UR4, URZ, UP0 ;  /* 0x000000ff04047287 */ /* 0x000fc80008000000 */
[----:B------:R-:W-:Y:S01]  /*2930*/  ULEA UR4, UR4, UR7, 0x3 ;  /* 0x0000000704047291 */ /* 0x000fe2000f8e18ff */
[----:B-1----:R-:W-:-:S04]  /*2940*/  LOP3.LUT R3, R2, UR5, RZ, 0x3c, !PT ;  /* 0x0000000502037c12 */ /* 0x002fc8000f8e3cff */
[----:B------:R-:W-:Y:S01]  /*2950*/  SHF.L.U32 R3, R3, 0x1f, RZ ;  /* 0x0000001f03037819 */ /* 0x000fe200000006ff */
[----:B------:R-:W-:-:S07]  /*2960*/  IMAD.U32 R0, RZ, RZ, UR4 ;  /* 0x00000004ff007e24 */ /* 0x000fce000f8e00ff */
.L_x_47:
[----:B-1----:R1:W2:Y:S02]  /*2970*/  SYNCS.PHASECHK.TRANS64.TRYWAIT P0, [R0+URZ], R3 ;  /* 0x00000003000075a7 */ /* 0x0022a400080011ff */
[----:B--2---:R-:W-:Y:S05]  /*2980*/  @!P0 NANOSLEEP.SYNCS 0x989680 ;  /* 0x009896800000895d */ /* 0x004fea0003900000 */
[----:B------:R-:W2:Y:S02]  /*2990*/  @!P0 SYNCS.PHASECHK.TRANS64 P0, [R0+URZ], R3 ;  /* 0x00000003000085a7 */ /* 0x000ea400080010ff */
[----:B--2---:R-:W-:Y:S05]  /*29a0*/  @P0 EXIT ;  /* 0x000000000000094d */ /* 0x004fea0003800000 */
[----:B------:R-:W-:Y:S05]  /*29b0*/  BRA `(.L_x_47) ;  /* 0xfffffffc00ec7947 */ /* 0x000fea000383ffff */
.L_x_22:
[----:B------:R-:W-:-:S04]  /*29c0*/  UISETP.NE.AND UP0, UPT, UR45, URZ, UPT ;  /* 0x000000ff2d00728c */ /* 0x000fc8000bf05270 */
[----:B------:R-:W-:-:S09]  /*29d0*/  UISETP.NE.OR UP0, UPT, UR17, 0x1, UP0 ;  /* 0x000000011100788c */ /* 0x000fd20008705670 */
[----:B------:R-:W-:Y:S05]  /*29e0*/  BRA.U UP0, `(.L_x_48) ;  /* 0x0000000500487547 */ /* 0x000fea000b800000 */
[----:B------:R-:W-:Y:S01]  /*29f0*/  ISETP.GE.U32.AND P2, PT, R0, 0x2, PT ;  /* 0x000000020000780c */ /* 0x000fe20003f46070 */
[----:B------:R-:W-:Y:S01]  /*2a00*/  IMAD.MOV.U32 R12, RZ, RZ, 0x1 ;  /* 0x00000001ff0c7424 */ /* 0x000fe200078e00ff */
[----:B------:R-:W-:Y:S02]  /*2a10*/  CS2R R10, SRZ ;  /* 0x00000000000a7805 */ /* 0x000fe4000001ff00 */
[----:B------:R-:W-:Y:S01]  /*2a20*/  CS2R R8, SRZ ;  /* 0x0000000000087805 */ /* 0x000fe2000001ff00 */
[----:B------:R-:W-:Y:S01]  /*2a30*/  UMOV UR6, 0x400 ;  /* 0x0000040000067882 */ /* 0x000fe20000000000 */
[----:B------:R-:W-:Y:S01]  /*2a40*/  UMOV UR5, URZ ;  /* 0x000000ff00057c82 */ /* 0x000fe20008000000 */
[----:B------:R-:W-:-:S12]  /*2a50*/  ULEA UR6, UR45, UR6, 0x18 ;  /* 0x000000062d067291 */ /* 0x000fd8000f8ec0ff */
.L_x_52:
[----:B------:R-:W-:Y:S02]  /*2a60*/  LEA R2, R8, UR6, 0x3 ;  /* 0x0000000608027c11 */ /* 0x000fe4000f8e18ff */
[----:B------:R-:W-:-:S03]  /*2a70*/  SHF.L.U32 R5, R9, 0x1f, RZ ;  /* 0x0000001f09057819 */ /* 0x000fc600000006ff */
[----:B------:R-:W-:Y:S01]  /*2a80*/  VIADD R4, R2, 0xf0 ;  /* 0x000000f002047836 */ /* 0x000fe20000000000 */
[----:B------:R-:W1:Y:S02]  /*2a90*/  SYNCS.PHASECHK.TRANS64.TRYWAIT P0, [R2+URZ+0xe0], R5 ;  /* 0x0000e005020075a7 */ /* 0x000e6400080011ff */
[----:B-1----:R-:W-:Y:S05]  /*2aa0*/  @!P0 BRA `(.L_x_49) ;  /* 0x0000006000648947 */ /* 0x002fea0003800000 */
.L_x_126:
[----:B------:R-:W-:Y:S01]  /*2ab0*/  ULEA UR4, UR5, UR6, 0x3 ;  /* 0x0000000605047291 */ /* 0x000fe2000f8e18ff */
[----:B------:R-:W-:Y:S02]  /*2ac0*/  PRMT R4, RZ, 0x654, R4 ;  /* 0x00000654ff047816 */ /* 0x000fe40000000004 */
[----:B-1----:R-:W-:Y:S01]  /*2ad0*/  SHF.L.U32 R5, R12, 0x1f, RZ ;  /* 0x0000001f0c057819 */ /* 0x002fe200000006ff */
[----:B------:R-:W-:Y:S01]  /*2ae0*/  UIADD3 UR7, UPT, UPT, UR4, 0x80, URZ ;  /* 0x0000008004077890 */ /* 0x000fe2000fffe0ff */
[----:B------:R1:W-:Y:S05]  /*2af0*/  SYNCS.ARRIVE.TRANS64.RED.A1T0 RZ, [R4+URZ], RZ ;  /* 0x000000ff04ff79a7 */ /* 0x0003ea00081004ff */
[----:B------:R-:W-:Y:S01]  /*2b00*/  IMAD.U32 R7, RZ, RZ, UR7 ;  /* 0x00000007ff077e24 */ /* 0x000fe2000f8e00ff */
[----:B------:R-:W2:Y:S04]  /*2b10*/  SYNCS.PHASECHK.TRANS64.TRYWAIT P0, [UR4+0x90], R5 ;  /* 0x00009005ff0075a7 */ /* 0x000ea80008001104 */
[----:B------:R-:W-:Y:S01]  /*2b20*/  PRMT R6, R0, 0x654, R7 ;  /* 0x0000065400067816 */ /* 0x000fe20000000007 */
[----:B-1----:R-:W-:Y:S01]  /*2b30*/  @!P2 IMAD.MOV.U32 R4, RZ, RZ, 0x10 ;  /* 0x00000010ff04a424 */ /* 0x002fe200078e00ff */
[----:B--2---:R-:W-:Y:S06]  /*2b40*/  @!P0 BRA `(.L_x_50) ;  /* 0x0000006000508947 */ /* 0x004fec0003800000 */
.L_x_128:
[----:B------:R-:W-:Y:S01]  /*2b50*/  ULEA UR8, UR5, UR6, 0x4 ;  /* 0x0000000605087291 */ /* 0x000fe2000f8e20ff */
[----:B------:R-:W-:Y:S01]  /*2b60*/  SEL R3, R6, R3, !P2 ;  /* 0x0000000306037207 */ /* 0x000fe20005000000 */
[----:B------:R-:W-:Y:S01]  /*2b70*/  UIADD3 UR9, UPT, UPT, UR4, 0x80, URZ ;  /* 0x0000008004097890 */ /* 0x000fe2000fffe0ff */
[----:B-1----:R-:W-:Y:S01]  /*2b80*/  LEA R2, R11, UR6, 0x3 ;  /* 0x000000060b027c11 */ /* 0x002fe2000f8e18ff */
[----:B------:R-:W-:Y:S01]  /*2b90*/  UIADD3 UR8, UPT, UPT, UR8, 0x110, URZ ;  /* 0x0000011008087890 */ /* 0x000fe2000fffe0ff */
[----:B------:R-:W-:Y:S01]  /*2ba0*/  SHF.L.U32 R5, R10, 0x1f, RZ ;  /* 0x0000001f0a057819 */ /* 0x000fe200000006ff */
[----:B------:R1:W-:Y:S01]  /*2bb0*/  @!P2 SYNCS.ARRIVE.TRANS64.RED RZ, [R3+URZ], R4 ;  /* 0x0000000403ffa9a7 */ /* 0x0003e200080004ff */
[----:B------:R-:W-:Y:S01]  /*2bc0*/  UIADD3 UR4, UPT, UPT, UR5, 0x1, URZ ;  /* 0x0000000105047890 */ /* 0x000fe2000fffe0ff */
[----:B------:R-:W-:-:S03]  /*2bd0*/  VIADD R8, R8, 0x1 ;  /* 0x0000000108087836 */ /* 0x000fc60000000000 */
[----:B------:R-:W-:Y:S02]  /*2be0*/  UISETP.NE.AND UP0, UPT, UR4, 0x2, UPT ;  /* 0x000000020400788c */ /* 0x000fe4000bf05270 */
[----:B------:R-:W-:Y:S06]  /*2bf0*/  UGETNEXTWORKID.BROADCAST [UR8], [UR9] ;  /* 0x00000000080073ca */ /* 0x000fec0008000100 */
[----:B------:R-:W-:Y:S01]  /*2c00*/  USEL UR7, URZ, 0x1, UP0 ;  /* 0x00000001ff077887 */ /* 0x000fe20008000000 */
[----:B------:R-:W-:Y:S01]  /*2c10*/  ISETP.NE.AND P0, PT, R8, 0x2, PT ;  /* 0x000000020800780c */ /* 0x000fe20003f05270 */
[----:B------:R-:W-:Y:S01]  /*2c20*/  USEL UR5, UR4, URZ, UP0 ;  /* 0x000000ff04057287 */ /* 0x000fe20008000000 */
[----:B------:R-:W2:Y:S03]  /*2c30*/  SYNCS.PHASECHK.TRANS64.TRYWAIT P1, [R2+URZ+0x80], R5 ;  /* 0x00008005020075a7 */ /* 0x000ea600080211ff */
[----:B------:R-:W-:Y:S01]  /*2c40*/  LOP3.LUT R12, R12, UR7, RZ, 0x3c, !PT ;  /* 0x000000070c0c7c12 */ /* 0x000fe2000f8e3cff */
[----:B-12---:R-:W-:Y:S07]  /*2c50*/  @!P1 BRA `(.L_x_51) ;  /* 0x0000006000249947 */ /* 0x006fee0003800000 */
.L_x_129:
[C---:B------:R-:W-:Y:S01]  /*2c60*/  LEA R4, R11.reuse, UR6, 0x4 ;  /* 0x000000060b047c11 */ /* 0x040fe2000f8e20ff */
[----:B-1----:R-:W-:Y:S01]  /*2c70*/  VIADD R2, R2, 0x90 ;  /* 0x0000009002027836 */ /* 0x002fe20000000000 */
[----:B------:R-:W-:Y:S01]  /*2c80*/  SEL R8, R8, RZ, P0 ;  /* 0x000000ff08087207 */ /* 0x000fe20000000000 */
[----:B------:R-:W-:-:S03]  /*2c90*/  VIADD R11, R11, 0x1 ;  /* 0x000000010b0b7836 */ /* 0x000fc60000000000 */
[----:B------:R-:W1:Y:S01]  /*2ca0*/  LDS.128 R4, [R4+0x110] ;  /* 0x0001100004047984 */ /* 0x000e620000000c00 */
[----:B------:R-:W-:Y:S02]  /*2cb0*/  PRMT R2, RZ, 0x654, R2 ;  /* 0x00000654ff027816 */ /* 0x000fe40000000002 */
[C---:B------:R-:W-:Y:S01]  /*2cc0*/  ISETP.NE.AND P1, PT, R11.reuse, 0x2, PT ;  /* 0x000000020b00780c */ /* 0x040fe20003f25270 */
[----:B------:R-:W-:Y:S01]  /*2cd0*/  @!PT LDS RZ, [RZ] ;  /* 0x00000000fffff984 */ /* 0x000fe20000000800 */
[----:B------:R-:W-:Y:S01]  /*2ce0*/  @!PT LDS RZ, [RZ] ;  /* 0x00000000fffff984 */ /* 0x000fe20000000800 */
[----:B------:R-:W-:Y:S01]  /*2cf0*/  @!PT LDS RZ, [RZ] ;  /* 0x00000000fffff984 */ /* 0x000fe20000000800 */
[----:B------:R-:W-:Y:S01]  /*2d00*/  @!PT LDS RZ, [RZ] ;  /* 0x00000000fffff984 */ /* 0x000fe20000000800 */
[----:B------:R2:W-:Y:S06]  /*2d10*/  MEMBAR.ALL.CTA ;  /* 0x0000000000007992 */ /* 0x0005ec0000008000 */
[----:B--2---:R-:W2:Y:S01]  /*2d20*/  FENCE.VIEW.ASYNC.S ;  /* 0x00000000000073c6 */ /* 0x004ea20000000000 */
[----:B------:R-:W-:Y:S01]  /*2d30*/  SEL R11, R11, RZ, P1 ;  /* 0x000000ff0b0b7207 */ /* 0x000fe20000800000 */
[----:B--2---:R2:W-:Y:S01]  /*2d40*/  SYNCS.ARRIVE.TRANS64.RED.A1T0 RZ, [R2+URZ], RZ ;  /* 0x000000ff02ff79a7 */ /* 0x0045e200081004ff */
[----:B-1----:R-:W-:-:S02]  /*2d50*/  LOP3.LUT P3, RZ, R6, 0x1, RZ, 0xc0, !PT ;  /* 0x0000000106ff7812 */ /* 0x002fc4000786c0ff */
[----:B------:R-:W-:-:S04]  /*2d60*/  SEL R5, RZ, 0x1, P1 ;  /* 0x00000001ff057807 */ /* 0x000fc80000800000 */
[----:B------:R-:W-:Y:S02]  /*2d70*/  LOP3.LUT R10, R10, R5, RZ, 0x3c, !PT ;  /* 0x000000050a0a7212 */ /* 0x000fe400078e3cff */
[----:B--2---:R-:W-:-:S04]  /*2d80*/  SEL R2, RZ, 0x1, P0 ;  /* 0x00000001ff027807 */ /* 0x004fc80000000000 */
[----:B------:R-:W-:Y:S01]  /*2d90*/  LOP3.LUT R9, R9, R2, RZ, 0x3c, !PT ;  /* 0x0000000209097212 */ /* 0x000fe200078e3cff */
[----:B------:R-:W-:Y:S06]  /*2da0*/  @P3 BRA `(.L_x_52) ;  /* 0xfffffffc002c3947 */ /* 0x000fec000383ffff */
[----:B------:R-:W-:Y:S01]  /*2db0*/  ULEA UR4, UR5, UR6, 0x3 ;  /* 0x0000000605047291 */ /* 0x000fe2000f8e18ff */
[----:B------:R-:W-:-:S08]  /*2dc0*/  SHF.L.U32 R3, R12, 0x1f, RZ ;  /* 0x0000001f0c037819 */ /* 0x000fd000000006ff */
[----:B------:R-:W1:Y:S02]  /*2dd0*/  SYNCS.PHASECHK.TRANS64 P0, [UR4+0x90], R3 ;  /* 0x00009003ff0075a7 */ /* 0x000e640008001004 */
[----:B-1----:R-:W-:Y:S05]  /*2de0*/  @P0 BRA `(.L_x_53) ;  /* 0x0000000000080947 */ /* 0x002fea0003800000 */
[----:B------:R-:W1:Y:S02]  /*2df0*/  SYNCS.PHASECHK.TRANS64.TRYWAIT P0, [UR4+0x90], R3 ;  /* 0x00009003ff0075a7 */ /* 0x000e640008001104 */
[----:B-1----:R-:W-:Y:S05]  /*2e00*/  @!P0 BRA `(.L_x_54) ;  /* 0x0000005c00cc8947 */ /* 0x002fea0003800000 */
.L_x_53:
[----:B------:R-:W-:-:S04]  /*2e10*/  UIADD3 UR7, UPT, UPT, UR5, 0x1, URZ ;  /* 0x0000000105077890 */ /* 0x000fc8000fffe0ff */
[----:B------:R-:W-:-:S04]  /*2e20*/  UISETP.NE.AND UP0, UPT, UR7, 0x2, UPT ;  /* 0x000000020700788c */ /* 0x000fc8000bf05270 */
[----:B------:R-:W-:Y:S02]  /*2e30*/  USEL UR8, URZ, 0x1, UP0 ;  /* 0x00000001ff087887 */ /* 0x000fe40008000000 */
[----:B------:R-:W-:-:S04]  /*2e40*/  USEL UR7, UR7, URZ, UP0 ;  /* 0x000000ff07077287 */ /* 0x000fc80008000000 */
[----:B------:R-:W-:Y:S01]  /*2e50*/  ULEA UR7, UR7, UR6, 0x3 ;  /* 0x0000000607077291 */ /* 0x000fe2000f8e18ff */
[----:B-1----:R-:W-:-:S04]  /*2e60*/  LOP3.LUT R3, R12, UR8, RZ, 0x3c, !PT ;  /* 0x000000080c037c12 */ /* 0x002fc8000f8e3cff */
[----:B------:R-:W-:-:S04]  /*2e70*/  SHF.L.U32 R0, R3, 0x1f, RZ ;  /* 0x0000001f03007819 */ /* 0x000fc800000006ff */
[----:B------:R-:W1:Y:S02]  /*2e80*/  SYNCS.PHASECHK.TRANS64 P0, [UR7+0x90], R0 ;  /* 0x00009000ff0075a7 */ /* 0x000e640008001007 */
[----:B-1----:R-:W-:Y:S05]  /*2e90*/  @P0 EXIT ;  /* 0x000000000000094d */ /* 0x002fea0003800000 */
[----:B------:R-:W-:Y:S02]  /*2ea0*/  SHF.L.U32 R3, R3, 0x1f, RZ ;  /* 0x0000001f03037819 */ /* 0x000fe400000006ff */
[----:B------:R-:W-:-:S07]  /*2eb0*/  MOV R0, UR7 ;  /* 0x0000000700007c02 */ /* 0x000fce0008000f00 */
.L_x_55:
[----:B-1----:R1:W2:Y:S02]  /*2ec0*/  SYNCS.PHASECHK.TRANS64.TRYWAIT P0, [R0+URZ+0x90], R3 ;  /* 0x00009003000075a7 */ /* 0x0022a400080011ff */
[----:B--2---:R-:W-:Y:S05]  /*2ed0*/  @!P0 NANOSLEEP.SYNCS 0x989680 ;  /* 0x009896800000895d */ /* 0x004fea0003900000 */
[----:B------:R-:W2:Y:S02]  /*2ee0*/  @!P0 SYNCS.PHASECHK.TRANS64 P0, [R0+URZ+0x90], R3 ;  /* 0x00009003000085a7 */ /* 0x000ea400080010ff */
[----:B--2---:R-:W-:Y:S05]  /*2ef0*/  @P0 EXIT ;  /* 0x000000000000094d */ /* 0x004fea0003800000 */
[----:B------:R-:W-:Y:S05]  /*2f00*/  BRA `(.L_x_55) ;  /* 0xfffffffc00ec7947 */ /* 0x000fea000383ffff */
.L_x_48:
[----:B------:R-:W-:Y:S05]  /*2f10*/  BRA.U UP4, `(.L_x_56) ;  /* 0x0000000d04bc7547 */ /* 0x000fea000b800000 */
[----:B------:R-:W-:Y:S01]  /*2f20*/  UMOV UR4, 0x40 ;  /* 0x0000004000047882 */ /* 0x000fe20000000000 */
[----:B------:R-:W-:Y:S01]  /*2f30*/  NOP ;  /* 0x0000000000007918 */ /* 0x000fe20000000000 */
[----:B------:R-:W-:Y:S01]  /*2f40*/  ULEA UR5, UR45, UR4, 0x18 ;  /* 0x000000042d057291 */ /* 0x000fe2000f8ec0ff */
[----:B------:R-:W-:Y:S02]  /*2f50*/  UMOV UR6, 0x400 ;  /* 0x0000040000067882 */ /* 0x000fe40000000000 */
[----:B------:R-:W-:-:S06]  /*2f60*/  ULEA UR6, UR45, UR6, 0x18 ;  /* 0x000000062d067291 */ /* 0x000fcc000f8ec0ff */
[----:B------:R-:W1:Y:S02]  /*2f70*/  LDS.U8 R0, [UR5+0x1c] ;  /* 0x00001c05ff007984 */ /* 0x000e640008000000 */
[----:B-1----:R-:W-:-:S13]  /*2f80*/  ISETP.NE.AND P0, PT, R0, RZ, PT ;  /* 0x000000ff0000720c */ /* 0x002fda0003f05270 */
[----:B------:R-:W-:Y:S05]  /*2f90*/  @P0 BRA `(.L_x_57) ;  /* 0x0000000000580947 */ /* 0x000fea0003800000 */
[----:B------:R-:W-:-:S13]  /*2fa0*/  ELECT P0, URZ, PT ;  /* 0x0000000000ff782f */ /* 0x000fda0003800000 */
[----:B------:R-:W-:Y:S05]  /*2fb0*/  @!P0 BRA `(.L_x_58) ;  /* 0x0000000000608947 */ /* 0x000fea0003800000 */
[----:B------:R-:W-:Y:S01]  /*2fc0*/  UMOV UR4, 0x10 ;  /* 0x0000001000047882 */ /* 0x000fe20000000000 */
[----:B------:R-:W-:Y:S01]  /*2fd0*/  HFMA2 R0, -RZ, RZ, 0, 5.9604644775390625e-08 ;  /* 0x00000001ff007431 */ /* 0x000fe200000001ff */
[----:B------:R-:W-:-:S03]  /*2fe0*/  MOV R3, 0xffff ;  /* 0x0000ffff00037802 */ /* 0x000fc60000000f00 */
[----:B------:R-:W-:Y:S04]  /*2ff0*/  DEPBAR.LE SB1, 0x36 ;  /* 0x00009d800000791a */ /* 0x000fe80000000000 */
[----:B------:R-:W1:Y:S02]  /*3000*/  UTCATOMSWS.FIND_AND_SET.ALIGN UP0, UR4, UR4 ;  /* 0x00000004000475e3 */ /* 0x000e640008000800 */
[----:B-1----:R-:W-:Y:S01]  /*3010*/  MOV R4, UR4 ;  /* 0x0000000400047c02 */ /* 0x002fe20008000f00 */
[----:B------:R-:W-:Y:S06]  /*3020*/  BRA.U UP0, `(.L_x_59) ;  /* 0x0000000100187547 */ /* 0x000fec000b800000 */
.L_x_60:
[----:B------:R-:W-:Y:S05]  /*3030*/  NANOSLEEP 0x64 ;  /* 0x000000640000795d */ /* 0x000fea0003800000 */
[----:B------:R-:W-:-:S05]  /*3040*/  UMOV UR4, 0x10 ;  /* 0x0000001000047882 */ /* 0x000fca0000000000 */
[----:B------:R-:W-:Y:S04]  /*3050*/  DEPBAR.LE SB1, 0x36 ;  /* 0x00009d800000791a */ /* 0x000fe80000000000 */
[----:B------:R-:W1:Y:S02]  /*3060*/  UTCATOMSWS.FIND_AND_SET.ALIGN UP0, UR4, UR4 ;  /* 0x00000004000475e3 */ /* 0x000e640008000800 */
[----:B-1----:R-:W-:Y:S01]  /*3070*/  MOV R4, UR4 ;  /* 0x0000000400047c02 */ /* 0x002fe20008000f00 */
[----:B------:R-:W-:Y:S05]  /*3080*/  BRA.U !UP0, `(.L_x_60) ;  /* 0xfffffffd08e87547 */ /* 0x000fea000b83ffff */
.L_x_59:
[-C--:B------:R-:W-:Y:S02]  /*3090*/  SHF.L.U32 R3, R3, R4.reuse, RZ ;  /* 0x0000000403037219 */ /* 0x080fe400000006ff */
[----:B------:R-:W-:Y:S01]  /*30a0*/  SHF.L.U32 R0, R0, R4, RZ ;  /* 0x0000000400007219 */ /* 0x000fe200000006ff */
[----:B------:R-:W-:Y:S02]  /*30b0*/  IMAD.SHL.U32 R4, R4, 0x20, RZ ;  /* 0x0000002004047824 */ /* 0x000fe400078e00ff */
[----:B------:R1:W-:Y:S04]  /*30c0*/  ATOMS.OR RZ, [UR5+0x14], R3 ;  /* 0x00001403ffff798c */ /* 0x0003e8000b000005 */
[----:B------:R1:W-:Y:S04]  /*30d0*/  ATOMS.OR RZ, [UR5+0x18], R0 ;  /* 0x00001800ffff798c */ /* 0x0003e8000b000005 */
[----:B------:R1:W-:Y:S01]  /*30e0*/  STS [UR6+0x130], R4 ;  /* 0x00013004ff007988 */ /* 0x0003e20008000806 */
[----:B------:R-:W-:Y:S05]  /*30f0*/  BRA `(.L_x_58) ;  /* 0x0000000000107947 */ /* 0x000fea0003800000 */
.L_x_57:
[----:B------:R-:W-:Y:S02]  /*3100*/  MOV R0, 0xffffffff ;  /* 0xffffffff00007802 */ /* 0x000fe40000000f00 */
[----:B------:R-:W-:-:S03]  /*3110*/  MOV R4, 0x3140 ;  /* 0x0000314000047802 */ /* 0x000fc60000000f00 */
[----:B------:R1:W-:Y:S04]  /*3120*/  STS [UR6+0x130], R0 ;  /* 0x00013000ff007988 */ /* 0x0003e80008000806 */
[----:B-1---5:R-:W-:Y:S05]  /*3130*/  CALL.REL.NOINC `($__internal_1_$__cuda_sm10x_tcgen05_guardrail_trap_phase_invalid_during_alloc) ;  /* 0x00000060008c7944 */ /* 0x022fea0003c00000 */
.L_x_58:
[----:B------:R-:W-:Y:S05]  /*3140*/  WARPSYNC.ALL ;  /* 0x0000000000007948 */ /* 0x000fea0003800000 */
[----:B------:R-:W2:Y:S01]  /*3150*/  S2UR UR4, SR_CgaCtaId ;  /* 0x00000000000479c3 */ /* 0x000ea20000008800 */
[----:B------:R-:W-:Y:S01]  /*3160*/  UMOV UR26, 0x400 ;  /* 0x00000400001a7882 */ /* 0x000fe20000000000 */
[----:B------:R-:W-:-:S06]  /*3170*/  NOP ;  /* 0x0000000000007918 */ /* 0x000fcc0000000000 */
[----:B------:R-:W-:Y:S06]  /*3180*/  BAR.ARV 0x6, 0xa0 ;  /* 0x0182800000007b1d */ /* 0x000fec0000002000 */
[----:B------:R-:W3:Y:S01]  /*3190*/  LDCU UR5, c[0x0][0x38c] ;  /* 0x00007180ff0577ac */ /* 0x000ee20008000800 */
[----:B------:R-:W-:Y:S01]  /*31a0*/  LOP3.LUT R2, R2, 0xffff, RZ, 0xc0, !PT ;  /* 0x0000ffff02027812 */ /* 0x000fe200078ec0ff */
[----:B------:R-:W-:Y:S01]  /*31b0*/  IMAD.MOV.U32 R11, RZ, RZ, 0x1 ;  /* 0x00000001ff0b7424 */ /* 0x000fe200078e00ff */
[----:B------:R-:W-:Y:S01]  /*31c0*/  CS2R R8, SRZ ;  /* 0x0000000000087805 */ /* 0x000fe2000001ff00 */
[----:B------:R-:W4:Y:S01]  /*31d0*/  LDCU UR7, c[0x0][0x38c] ;  /* 0x00007180ff0777ac */ /* 0x000f220008000800 */
[----:B------:R-:W-:Y:S01]  /*31e0*/  R2UR UR27, R2 ;  /* 0x00000000021b72ca */ /* 0x000fe200000e0000 */
[----:B------:R-:W-:Y:S01]  /*31f0*/  IMAD.MOV.U32 R10, RZ, RZ, RZ ;  /* 0x000000ffff0a7224 */ /* 0x000fe200078e00ff */
[----:B------:R-:W-:Y:S01]  /*3200*/  UMOV UR31, URZ ;  /* 0x000000ff001f7c82 */ /* 0x000fe20008000000 */
[----:B------:R-:W-:Y:S01]  /*3210*/  UMOV UR22, URZ ;  /* 0x000000ff00167c82 */ /* 0x000fe20008000000 */
[----:B--2---:R-:W-:Y:S01]  /*3220*/  ULEA UR26, UR4, UR26, 0x18 ;  /* 0x0000001a041a7291 */ /* 0x004fe2000f8ec0ff */
[----:B------:R-:W-:Y:S01]  /*3230*/  UMOV UR38, 0x0 ;  /* 0x0000000000267882 */ /* 0x000fe20000000000 */
[----:B------:R-:W-:-:S02]  /*3240*/  UMOV UR39, 0x8200490 ;  /* 0x0820049000277882 */ /* 0x000fc40000000000 */
[----:B------:R-:W-:Y:S02]  /*3250*/  UIADD3 UR4, UPT, UPT, UR26, 0x8400, URZ ;  /* 0x000084001a047890 */ /* 0x000fe4000fffe0ff */
[----:B------:R-:W-:Y:S02]  /*3260*/  UIADD3 UR6, UPT, UPT, UR26, 0x1c400, URZ ;  /* 0x0001c4001a067890 */ /* 0x000fe4000fffe0ff */
[----:B---3--:R-:W-:Y:S01]  /*3270*/  UIADD3 UR5, UPT, UPT, UR5, 0x7f, URZ ;  /* 0x0000007f05057890 */ /* 0x008fe2000fffe0ff */
[----:B-1----:R-:W1:Y:S01]  /*3280*/  LDS R0, [UR26+0x130] ;  /* 0x0001301aff007984 */ /* 0x002e620008000800 */
[----:B------:R-:W-:Y:S01]  /*3290*/  UMOV UR36, 0x0 ;  /* 0x0000000000247882 */ /* 0x000fe20000000000 */
[----:B------:R-:W-:Y:S01]  /*32a0*/  UMOV UR37, 0x8200490 ;  /* 0x0820049000257882 */ /* 0x000fe20000000000 */
[----:B------:R-:W-:Y:S02]  /*32b0*/  USHF.R.S32.HI UR40, URZ, 0x1f, UR5 ;  /* 0x0000001fff287899 */ /* 0x000fe40008011405 */
[----:B----4-:R-:W-:-:S02]  /*32c0*/  UISETP.GE.AND UP4, UPT, UR7, 0x1, UPT ;  /* 0x000000010700788c */ /* 0x010fc4000bf86270 */
[----:B------:R-:W-:Y:S02]  /*32d0*/  ULEA.HI UR40, UR40, UR5, URZ, 0x7 ;  /* 0x0000000528287291 */ /* 0x000fe4000f8f38ff */
[----:B------:R-:W-:Y:S02]  /*32e0*/  USHF.R.U32.HI UR5, URZ, 0x4, UR4 ;  /* 0x00000004ff057899 */ /* 0x000fe40008011604 */
[----:B------:R-:W-:Y:S02]  /*32f0*/  USHF.R.S32.HI UR40, URZ, 0x7, UR40 ;  /* 0x00000007ff287899 */ /* 0x000fe40008011428 */
[----:B------:R-:W-:Y:S02]  /*3300*/  USHF.R.U32.HI UR4, URZ, 0x4, UR6 ;  /* 0x00000004ff047899 */ /* 0x000fe40008011606 */
[----:B------:R-:W-:Y:S02]  /*3310*/  UISETP.LT.AND UP0, UPT, UR40, 0x1, UPT ;  /* 0x000000012800788c */ /* 0x000fe4000bf01270 */
[----:B------:R-:W-:-:S02]  /*3320*/  ULOP3.LUT UR5, UR5, 0x3fff, URZ, 0xc0, !UPT ;  /* 0x00003fff05057892 */ /* 0x000fc4000f8ec0ff */
[----:B------:R-:W-:Y:S02]  /*3330*/  ULOP3.LUT UR4, UR4, 0x3fff, URZ, 0xc0, !UPT ;  /* 0x00003fff04047892 */ /* 0x000fe4000f8ec0ff */
[----:B------:R-:W-:Y:S02]  /*3340*/  USEL UR41, UR40, 0x1, !UP0 ;  /* 0x0000000128297887 */ /* 0x000fe4000c000000 */
[----:B------:R-:W-:Y:S02]  /*3350*/  ULOP3.LUT UR28, UR5, 0x10000, URZ, 0xfc, !UPT ;  /* 0x00010000051c7892 */ /* 0x000fe4000f8efcff */
[----:B------:R-:W-:Y:S02]  /*3360*/  ULOP3.LUT UR29, UR4, 0x10000, URZ, 0xfc, !UPT ;  /* 0x00010000041d7892 */ /* 0x000fe4000f8efcff */
[----:B------:R-:W-:Y:S01]  /*3370*/  UIADD3 UR41, UPT, UPT, -UR41, URZ, URZ ;  /* 0x000000ff29297290 */ /* 0x000fe2000fffe1ff */
[----:B------:R-:W-:Y:S01]  /*3380*/  UMOV UR34, 0x0 ;  /* 0x0000000000227882 */ /* 0x000fe20000000000 */
[----:B------:R-:W-:Y:S01]  /*3390*/  UMOV UR35, 0x8200490 ;  /* 0x0820049000237882 */ /* 0x000fe20000000000 */
[----:B------:R-:W-:Y:S01]  /*33a0*/  UMOV UR32, 0x0 ;  /* 0x0000000000207882 */ /* 0x000fe20000000000 */
[----:B------:R-:W-:Y:S01]  /*33b0*/  UMOV UR33, 0x8200490 ;  /* 0x0820049000217882 */ /* 0x000fe20000000000 */
[----:B-1----:R-:W-:-:S15]  /*33c0*/  R2UR UR42, R0 ;  /* 0x00000000002a72ca */ /* 0x002fde00000e0000 */
.L_x_67:
[----:B------:R-:W-:Y:S02]  /*33d0*/  LEA R0, R10, UR26, 0x3 ;  /* 0x0000001a0a007c11 */ /* 0x000fe4000f8e18ff */
[----:B------:R-:W-:Y:S02]  /*33e0*/  SHF.L.U32 R5, R9, 0x1f, RZ ;  /* 0x0000001f09057819 */ /* 0x000fe400000006ff */
[----:B------:R-:W-:Y:S01]  /*33f0*/  PLOP3.LUT P0, PT, PT, PT, UP4, 0x80, 0x8 ;  /* 0x000000000008781c */ /* 0x000fe20003f0f048 */
[----:B------:R-:W-:Y:S01]  /*3400*/  VIADD R3, R0, 0x90 ;  /* 0x0000009000037836 */ /* 0x000fe20000000000 */
[----:B-1----:R-:W1:Y:S02]  /*3410*/  SYNCS.PHASECHK.TRANS64.TRYWAIT P1, [R0+URZ+0x80], R5 ;  /* 0x00008005000075a7 */ /* 0x002e6400080211ff */
[----:B-1-3--:R-:W-:Y:S09]  /*3420*/  @!P1 BRA `(.L_x_61) ;  /* 0x00000058005c9947 */ /* 0x00aff20003800000 */
.L_x_131:
[----:B------:R-:W-:Y:S01]  /*3430*/  LEA R4, R10, UR26, 0x4 ;  /* 0x0000001a0a047c11 */ /* 0x000fe2000f8e20ff */
[----:B------:R-:W-:Y:S01]  /*3440*/  @UP4 ULEA UR4, UR22, UR26, 0x3 ;  /* 0x0000001a16044291 */ /* 0x000fe2000f8e18ff */
[----:B------:R-:W-:Y:S01]  /*3450*/  PLOP3.LUT P2, PT, PT, PT, PT, 0x80, 0x8 ;  /* 0x000000000008781c */ /* 0x000fe20003f4f070 */
[----:B------:R-:W-:Y:S01]  /*3460*/  ULEA UR30, UR31, UR26, 0x3 ;  /* 0x0000001a1f1e7291 */ /* 0x000fe2000f8e18ff */
[----:B------:R-:W-:Y:S01]  /*3470*/  PRMT R3, RZ, 0x654, R3 ;  /* 0x00000654ff037816 */ /* 0x000fe20000000003 */
[----:B------:R-:W-:Y:S01]  /*3480*/  ULEA UR11, UR31, UR42, 0x7 ;  /* 0x0000002a1f0b7291 */ /* 0x000fe2000f8e38ff */
[----:B-1----:R-:W1:Y:S01]  /*3490*/  LDS.128 R4, [R4+0x110] ;  /* 0x0001100004047984 */ /* 0x002e620000000c00 */
[----:B------:R-:W-:Y:S02]  /*34a0*/  @P0 SHF.L.U32 R2, R8, 0x1f, RZ ;  /* 0x0000001f08020819 */ /* 0x000fe400000006ff */
[----:B------:R-:W-:Y:S01]  /*34b0*/  SHF.L.U32 R0, R11, 0x1f, RZ ;  /* 0x0000001f0b007819 */ /* 0x000fe200000006ff */
[----:B------:R-:W-:Y:S01]  /*34c0*/  @!PT LDS RZ, [RZ] ;  /* 0x00000000fffff984 */ /* 0x000fe20000000800 */
[----:B------:R-:W-:Y:S01]  /*34d0*/  @!PT LDS RZ, [RZ] ;  /* 0x00000000fffff984 */ /* 0x000fe20000000800 */
[----:B------:R-:W-:Y:S01]  /*34e0*/  @!PT LDS RZ, [RZ] ;  /* 0x00000000fffff984 */ /* 0x000fe20000000800 */
[----:B------:R-:W-:Y:S01]  /*34f0*/  @!PT LDS RZ, [RZ] ;  /* 0x00000000fffff984 */ /* 0x000fe20000000800 */
[----:B------:R2:W-:Y:S06]  /*3500*/  MEMBAR.ALL.CTA ;  /* 0x0000000000007992 */ /* 0x0005ec0000008000 */
[----:B--2---:R-:W2:Y:S02]  /*3510*/  FENCE.VIEW.ASYNC.S ;  /* 0x00000000000073c6 */ /* 0x004ea40000000000 */
[----:B--2---:R2:W-:Y:S01]  /*3520*/  SYNCS.ARRIVE.TRANS64.RED.A1T0 RZ, [R3+URZ], RZ ;  /* 0x000000ff03ff79a7 */ /* 0x0045e200081004ff */
[----:B------:R2:W3:Y:S01]  /*3530*/  @P0 SYNCS.PHASECHK.TRANS64.TRYWAIT P2, [UR4], R2 ;  /* 0x00000002ff0005a7 */ /* 0x0004e20008041104 */
[----:B-1----:R-:W-:Y:S01]  /*3540*/  LOP3.LUT P1, RZ, R6, 0x1, RZ, 0xc0, !PT ;  /* 0x0000000106ff7812 */ /* 0x002fe2000782c0ff */
[----:B------:R-:W1:Y:S02]  /*3550*/  SYNCS.PHASECHK.TRANS64.TRYWAIT P0, [UR30+0xc0], R0 ;  /* 0x0000c000ff0075a7 */ /* 0x000e64000800111e */
[----:B-123--:R-:W-:Y:S10]  /*3560*/  @!P0 BRA `(.L_x_62) ;  /* 0x0000005800208947 */ /* 0x00eff40003800000 */
.L_x_133:
[----:B------:R-:W-:Y:S01]  /*3570*/  IADD3 R10, PT, PT, R10, 0x1, RZ ;  /* 0x000000010a0a7810 */ /* 0x000fe20007ffe0ff */
[----:B------:R-:W-:Y:S06]  /*3580*/  BRA.U !UP4, `(.L_x_63) ;  /* 0x000000010cc07547 */ /* 0x000fec000b800000 */
[----:B------:R-:W-:Y:S01]  /*3590*/  UPLOP3.LUT UP2, UPT, UPT, UPT, UPT, 0x40, 0x4 ;  /* 0x000000000004789c */ /* 0x000fe20003f4e870 */
[----:B------:R-:W-:Y:S01]  /*35a0*/  UMOV UR24, UR41 ;  /* 0x0000002900187c82 */ /* 0x000fe20008000000 */
[----:B------:R-:W-:Y:S01]  /*35b0*/  UMOV UR23, UR40 ;  /* 0x0000002800177c82 */ /* 0x000fe20008000000 */
[----:B------:R-:W-:-:S08]  /*35c0*/  UMOV UR10, UR22 ;  /* 0x00000016000a7c82 */ /* 0x000fd00008000000 */
.L_x_66:
[----:B------:R-:W-:Y:S02]  /*35d0*/  UIADD3 UR24, UPT, UPT, UR24, 0x1, URZ ;  /* 0x0000000118187890 */ /* 0x000fe4000fffe0ff */
[----:B--2---:R-:W-:Y:S02]  /*35e0*/  ULEA UR5, UR10, UR26, 0x3 ;  /* 0x0000001a0a057291 */ /* 0x004fe4000f8e18ff */
[----:B------:R-:W-:Y:S01]  /*35f0*/  UISETP.NE.AND UP3, UPT, UR24, URZ, UPT ;  /* 0x000000ff1800728c */ /* 0x000fe2000bf65270 */
[----:B---3--:R-:W-:Y:S10]  /*3600*/  @P2 BRA `(.L_x_64) ;  /* 0x00000000000c2947 */ /* 0x008ff40003800000 */
[----:B-1----:R-:W-:Y:S04]  /*3610*/  SHF.L.U32 R3, R8, 0x1f, RZ ;  /* 0x0000001f08037819 */ /* 0x002fe800000006ff */
[----:B------:R-:W1:Y:S02]  /*3620*/  SYNCS.PHASECHK.TRANS64.TRYWAIT P0, [UR5], R3 ;  /* 0x00000003ff0075a7 */ /* 0x000e640008001105 */
[----:B-1----:R-:W-:Y:S05]  /*3630*/  @!P0 BRA `(.L_x_65) ;  /* 0x0000005800048947 */ /* 0x002fea0003800000 */
.L_x_64:
[----:B------:R-:W-:Y:S01]  /*3640*/  UISETP.NE.AND UP0, UPT, UR23, 0x1, UPT ;  /* 0x000000011700788c */ /* 0x000fe2000bf05270 */
[----:B------:R-:W-:Y:S01]  /*3650*/  PLOP3.LUT P2, PT, PT, PT, PT, 0x80, 0x8 ;  /* 0x000000000008781c */ /* 0x000fe20003f4f070 */
[----:B------:R-:W-:Y:S02]  /*3660*/  UIADD3 UR4, UPT, UPT, UR10, 0x1, URZ ;  /* 0x000000010a047890 */ /* 0x000fe4000fffe0ff */
[----:B------:R-:W-:Y:S02]  /*3670*/  UIADD3 UR25, UPT, UPT, UR5, 0x28, URZ ;  /* 0x0000002805197890 */ /* 0x000fe4000fffe0ff */
[----:B------:R-:W-:Y:S01]  /*3680*/  UISETP.NE.AND UP1, UPT, UR4, 0x5, UPT ;  /* 0x000000050400788c */ /* 0x000fe2000bf25270 */
[----:B------:R-:W-:Y:S01]  /*3690*/  PLOP3.LUT P0, PT, PT, PT, UP0, 0x80, 0x8 ;  /* 0x000000000008781c */ /* 0x000fe20003f0f008 */
[----:B------:R-:W-:Y:S02]  /*36a0*/  UIADD3 UR23, UPT, UPT, UR23, -0x1, URZ ;  /* 0xffffffff17177890 */ /* 0x000fe4000fffe0ff */
[----:B------:R-:W-:Y:S02]  /*36b0*/  USEL UR6, URZ, 0x1, UP1 ;  /* 0x00000001ff067887 */ /* 0x000fe40008800000 */
[----:B------:R-:W-:Y:S01]  /*36c0*/  USEL UR22, UR4, URZ, UP1 ;  /* 0x000000ff04167287 */ /* 0x000fe20008800000 */
[----:B------:R-:W-:Y:S01]  /*36d0*/  UMOV UR7, 0x40004040 ;  /* 0x4000404000077882 */ /* 0x000fe20000000000 */
[----:B------:R-:W-:Y:S02]  /*36e0*/  UMOV UR5, 0x40004040 ;  /* 0x4000404000057882 */ /* 0x000fe40000000000 */
[----:B------:R-:W-:Y:S01]  /*36f0*/  @UP0 ULEA UR4, UR22, UR26, 0x3 ;  /* 0x0000001a16040291 */ /* 0x000fe2000f8e18ff */
[----:B------:R-:W-:Y:S01]  /*3700*/  LOP3.LUT R8, R8, UR6, RZ, 0x3c, !PT ;  /* 0x0000000608087c12 */ /* 0x000fe2000f8e3cff */
[----:B------:R-:W-:Y:S01]  /*3710*/  ULEA UR6, UR10, UR29, 0xa ;  /* 0x0000001d0a067291 */ /* 0x000fe2000f8e50ff */
[----:B------:R-:W-:Y:S02]  /*3720*/  UMOV UR21, 0x40004040 ;  /* 0x4000404000157882 */ /* 0x000fe40000000000 */
[----:B-1----:R-:W-:Y:S01]  /*3730*/  @P0 SHF.L.U32 R0, R8, 0x1f, RZ ;  /* 0x0000001f08000819 */ /* 0x002fe200000006ff */
[----:B------:R-:W-:Y:S02]  /*3740*/  UIADD3 UR20, UPT, UPT, UR6, 0x2, URZ ;  /* 0x0000000206147890 */ /* 0x000fe4000fffe0ff */
[----:B------:R-:W-:Y:S01]  /*3750*/  UIADD3 UR16, UPT, UPT, UR6, 0x4, URZ ;  /* 0x0000000406107890 */ /* 0x000fe2000fffe0ff */
[----:B------:R2:W3:Y:S01]  /*3760*/  @P0 SYNCS.PHASECHK.TRANS64.TRYWAIT P2, [UR4], R0 ;  /* 0x00000000ff0005a7 */ /* 0x0004e20008041104 */
[----:B------:R-:W-:Y:S02]  /*3770*/  ULEA UR4, UR10, UR28, 0xa ;  /* 0x0000001c0a047291 */ /* 0x000fe4000f8e50ff */
[----:B------:R-:W-:Y:S02]  /*3780*/  UIADD3 UR12, UPT, UPT, UR6, 0x6, URZ ;  /* 0x00000006060c7890 */ /* 0x000fe4000fffe0ff */
[----:B------:R-:W-:Y:S02]  /*3790*/  UIADD3 UR18, UPT, UPT, UR4, 0x2, URZ ;  /* 0x0000000204127890 */ /* 0x000fe4000fffe0ff */
[----:B------:R-:W-:Y:S02]  /*37a0*/  UIADD3 UR14, UPT, UPT, UR4, 0x4, URZ ;  /* 0x00000004040e7890 */ /* 0x000fe4000fffe0ff */
[----:B------:R-:W-:Y:S01]  /*37b0*/  UIADD3 UR8, UPT, UPT, UR4, 0x6, URZ ;  /* 0x0000000604087890 */ /* 0x000fe2000fffe0ff */
[----:B------:R2:W-:Y:S01]  /*37c0*/  UTCQMMA gdesc[UR4], gdesc[UR6], tmem[UR11], tmem[UR38], idesc[UR39], UP2 ;  /* 0x00ff2606040075ea */ /* 0x0005e2000900030b */
[----:B------:R-:W-:Y:S01]  /*37d0*/  UPLOP3.LUT UP2, UPT, UPT, UPT, UPT, 0x80, 0x8 ;  /* 0x000000000008789c */ /* 0x000fe20003f4f070 */
[----:B------:R-:W-:Y:S01]  /*37e0*/  UMOV UR19, 0x40004040 ;  /* 0x4000404000137882 */ /* 0x000fe20000000000 */
[----:B------:R-:W-:Y:S01]  /*37f0*/  UMOV UR17, 0x40004040 ;  /* 0x4000404000117882 */ /* 0x000fe20000000000 */
[----:B------:R2:W-:Y:S01]  /*3800*/  UTCQMMA gdesc[UR18], gdesc[UR20], tmem[UR11], tmem[UR36], idesc[UR37], UPT ;  /* 0x00ff2414120075ea */ /* 0x0005e2000b80030b */
[----:B------:R-:W-:Y:S01]  /*3810*/  UMOV UR15, 0x40004040 ;  /* 0x40004040000f7882 */ /* 0x000fe20000000000 */
[----:B------:R-:W-:Y:S01]  /*3820*/  UMOV UR13, 0x40004040 ;  /* 0x40004040000d7882 */ /* 0x000fe20000000000 */
[----:B------:R-:W-:Y:S01]  /*3830*/  UMOV UR9, 0x40004040 ;  /* 0x4000404000097882 */ /* 0x000fe20000000000 */
[----:B------:R2:W-:Y:S01]  /*3840*/  UTCQMMA gdesc[UR14], gdesc[UR16], tmem[UR11], tmem[UR34], idesc[UR35], UPT ;  /* 0x00ff22100e0075ea */ /* 0x0005e2000b80030b */
[----:B------:R2:W-:Y:S01]  /*3850*/  UTCQMMA gdesc[UR8], gdesc[UR12], tmem[UR11], tmem[UR32], idesc[UR33], UPT ;  /* 0x00ff200c080075ea */ /* 0x0005e2000b80030b */
[----:B------:R2:W-:Y:S01]  /*3860*/  UTCBAR.MULTICAST [UR25], URZ, UR27 ;  /* 0x000000ff190073e9 */ /* 0x0005e2000800081b */
[----:B------:R-:W-:Y:S01]  /*3870*/  UMOV UR10, UR22 ;  /* 0x00000016000a7c82 */ /* 0x000fe20008000000 */
[----:B------:R-:W-:Y:S05]  /*3880*/  BRA.U UP3, `(.L_x_66) ;  /* 0xfffffffd03507547 */ /* 0x000fea000b83ffff */
.L_x_63:
[----:B--2---:R-:W-:Y:S01]  /*3890*/  UIADD3 UR4, UPT, UPT, UR31, 0x1, URZ ;  /* 0x000000011f047890 */ /* 0x004fe2000fffe0ff */
[C---:B------:R-:W-:Y:S01]  /*38a0*/  ISETP.NE.AND P0, PT, R10.reuse, 0x2, PT ;  /* 0x000000020a00780c */ /* 0x040fe20003f05270 */
[----:B------:R-:W-:Y:S02]  /*38b0*/  UIADD3 UR5, UPT, UPT, UR30, 0xa0, URZ ;  /* 0x000000a01e057890 */ /* 0x000fe4000fffe0ff */
[----:B------:R-:W-:Y:S01]  /*38c0*/  UISETP.NE.AND UP0, UPT, UR4, 0x4, UPT ;  /* 0x000000040400788c */ /* 0x000fe2000bf05270 */
[----:B-1----:R-:W-:Y:S02]  /*38d0*/  SEL R0, RZ, 0x1, P0 ;  /* 0x00000001ff007807 */ /* 0x002fe40000000000 */
[----:B------:R-:W-:Y:S01]  /*38e0*/  SEL R10, R10, RZ, P0 ;  /* 0x000000ff0a0a7207 */ /* 0x000fe20000000000 */
[----:B------:R-:W-:Y:S01]  /*38f0*/  USEL UR6, URZ, 0x1, UP0 ;  /* 0x00000001ff067887 */ /* 0x000fe20008000000 */
[----:B------:R-:W-:Y:S01]  /*3900*/  LOP3.LUT R9, R9, R0, RZ, 0x3c, !PT ;  /* 0x0000000009097212 */ /* 0x000fe200078e3cff */
[----:B------:R-:W-:Y:S01]  /*3910*/  USEL UR31, UR4, URZ, UP0 ;  /* 0x000000ff041f7287 */ /* 0x000fe20008000000 */
[----:B------:R1:W-:Y:S03]  /*3920*/  UTCBAR [UR5], URZ ;  /* 0x000000ff050073e9 */ /* 0x0003e600080000ff */
[----:B------:R-:W-:Y:S01]  /*3930*/  LOP3.LUT R11, R11, UR6, RZ, 0x3c, !PT ;  /* 0x000000060b0b7c12 */ /* 0x000fe2000f8e3cff */
[----:B------:R-:W-:Y:S07]  /*3940*/  @P1 BRA `(.L_x_67) ;  /* 0xfffffff800a01947 */ /* 0x000fee000383ffff */
[----:B------:R-:W2:Y:S01]  /*3950*/  S2UR UR8, SR_CgaCtaId ;  /* 0x00000000000879c3 */ /* 0x000ea20000008800 */
[----:B------:R-:W-:Y:S01]  /*3960*/  ELECT P0, URZ, PT ;  /* 0x0000000000ff782f */ /* 0x000fe20003800000 */
[----:B------:R-:W-:Y:S01]  /*3970*/  IMAD.MOV.U32 R0, RZ, RZ, 0x1 ;  /* 0x00000001ff007424 */ /* 0x000fe200078e00ff */
[----:B------:R-:W-:Y:S01]  /*3980*/  UIADD3 UR26, UPT, UPT, UR26, 0xc0, URZ ;  /* 0x000000c01a1a7890 */ /* 0x000fe2000fffe0ff */
[----:B------:R-:W-:Y:S01]  /*3990*/  SHF.L.U32 R3, R11, 0x1f, RZ ;  /* 0x0000001f0b037819 */ /* 0x000fe200000006ff */
[----:B------:R-:W-:-:S03]  /*39a0*/  UMOV UR4, 0x40 ;  /* 0x0000004000047882 */ /* 0x000fc60000000000 */
[----:B------:R-:W-:Y:S01]  /*39b0*/  UVIRTCOUNT.DEALLOC.SMPOOL 0x80 ;  /* 0x000000800000784c */ /* 0x000fe20000000000 */
[----:B--2---:R-:W-:Y:S02]  /*39c0*/  ULEA UR8, UR8, UR4, 0x18 ;  /* 0x0000000408087291 */ /* 0x004fe4000f8ec0ff */
[----:B------:R-:W-:-:S07]  /*39d0*/  ULEA UR4, UR31, UR26, 0x3 ;  /* 0x0000001a1f047291 */ /* 0x000fce000f8e18ff */
[----:B------:R2:W-:Y:S02]  /*39e0*/  @P0 STS.U8 [UR8+0x1c], R0 ;  /* 0x00001c00ff000988 */ /* 0x0005e40008000008 */
[----:B------:R-:W4:Y:S02]  /*39f0*/  SYNCS.PHASECHK.TRANS64.TRYWAIT P0, [UR4], R3 ;  /* 0x00000003ff0075a7 */ /* 0x000f240008001104 */
[----:B--2-4-:R-:W-:Y:S05]  /*3a00*/  @!P0 BRA `(.L_x_68) ;  /* 0x0000005400288947 */ /* 0x014fea0003800000 */
.L_x_136:
[----:B------:R-:W-:-:S04]  /*3a10*/  UIADD3 UR4, UPT, UPT, UR31, 0x1, URZ ;  /* 0x000000011f047890 */ /* 0x000fc8000fffe0ff */
[----:B------:R-:W-:-:S04]  /*3a20*/  UISETP.NE.AND UP0, UPT, UR4, 0x4, UPT ;  /* 0x000000040400788c */ /* 0x000fc8000bf05270 */
[----:B------:R-:W-:Y:S02]  /*3a30*/  USEL UR6, URZ, 0x1, UP0 ;  /* 0x00000001ff067887 */ /* 0x000fe40008000000 */
[----:B------:R-:W-:-:S04]  /*3a40*/  USEL UR4, UR4, URZ, UP0 ;  /* 0x000000ff04047287 */ /* 0x000fc80008000000 */
[----:B-1----:R-:W-:Y:S01]  /*3a50*/  ULEA UR5, UR4, UR26, 0x3 ;  /* 0x0000001a04057291 */ /* 0x002fe2000f8e18ff */
[----:B------:R-:W-:-:S04]  /*3a60*/  LOP3.LUT R2, R11, UR6, RZ, 0x3c, !PT ;  /* 0x000000060b027c12 */ /* 0x000fc8000f8e3cff */
[----:B--2---:R-:W-:-:S04]  /*3a70*/  SHF.L.U32 R3, R2, 0x1f, RZ ;  /* 0x0000001f02037819 */ /* 0x004fc800000006ff */
[----:B------:R-:W1:Y:S02]  /*3a80*/  SYNCS.PHASECHK.TRANS64.TRYWAIT P0, [UR5], R3 ;  /* 0x00000003ff0075a7 */ /* 0x000e640008001105 */
[----:B-1----:R-:W-:Y:S05]  /*3a90*/  @!P0 BRA `(.L_x_69) ;  /* 0x00000054001c8947 */ /* 0x002fea0003800000 */
.L_x_138:
        /* <DEDUP_REMOVED lines=9> */
.L_x_140:
[----:B------:R-:W-:-:S04]  /*3b30*/  UIADD3 UR4, UPT, UPT, UR4, 0x1, URZ ;  /* 0x0000000104047890 */ /* 0x000fc8000fffe0ff */
[----:B------:R-:W-:-:S04]  /*3b40*/  UISETP.NE.AND UP0, UPT, UR4, 0x4, UPT ;  /* 0x000000040400788c */ /* 0x000fc8000bf05270 */
[----:B------:R-:W-:Y:S02]  /*3b50*/  USEL UR5, URZ, 0x1, UP0 ;  /* 0x00000001ff057887 */ /* 0x000fe40008000000 */
[----:B------:R-:W-:-:S04]  /*3b60*/  USEL UR4, UR4, URZ, UP0 ;  /* 0x000000ff04047287 */ /* 0x000fc80008000000 */
[----:B------:R-:W-:Y:S01]  /*3b70*/  ULEA UR4, UR4, UR26, 0x3 ;  /* 0x0000001a04047291 */ /* 0x000fe2000f8e18ff */
[----:B-1----:R-:W-:-:S04]  /*3b80*/  LOP3.LUT R3, R2, UR5, RZ, 0x3c, !PT ;  /* 0x0000000502037c12 */ /* 0x002fc8000f8e3cff */
[----:B------:R-:W-:-:S04]  /*3b90*/  SHF.L.U32 R3, R3, 0x1f, RZ ;  /* 0x0000001f03037819 */ /* 0x000fc800000006ff */
[----:B------:R-:W1:Y:S02]  /*3ba0*/  SYNCS.PHASECHK.TRANS64.TRYWAIT P0, [UR4], R3 ;  /* 0x00000003ff0075a7 */ /* 0x000e640008001104 */
[----:B-1----:R-:W-:Y:S05]  /*3bb0*/  @!P0 BRA `(.L_x_71) ;  /* 0x0000005400048947 */ /* 0x002fea0003800000 */
.L_x_142:
[----:B------:R-:W-:Y:S01]  /*3bc0*/  NOP ;  /* 0x0000000000007918 */ /* 0x000fe20000000000 */
[----:B-1----:R-:W1:Y:S01]  /*3bd0*/  LDS R0, [UR8+0x14] ;  /* 0x00001408ff007984 */ /* 0x002e620008000800 */
[----:B------:R-:W-:Y:S01]  /*3be0*/  ULOP3.LUT UR4, UR42, 0xffff, URZ, 0xc0, !UPT ;  /* 0x0000ffff2a047892 */ /* 0x000fe2000f8ec0ff */
[----:B------:R-:W-:Y:S01]  /*3bf0*/  UMOV UR5, 0xffff ;  /* 0x0000ffff00057882 */ /* 0x000fe20000000000 */
[----:B------:R-:W-:Y:S02]  /*3c00*/  UMOV UR6, 0x1 ;  /* 0x0000000100067882 */ /* 0x000fe40000000000 */
[----:B------:R-:W-:-:S04]  /*3c10*/  USHF.R.U32.HI UR4, URZ, 0x5, UR4 ;  /* 0x00000005ff047899 */ /* 0x000fc80008011604 */
[----:B------:R-:W-:Y:S02]  /*3c20*/  USHF.L.U32 UR5, UR5, UR4, URZ ;  /* 0x0000000405057299 */ /* 0x000fe400080006ff */
[----:B------:R-:W-:-:S04]  /*3c30*/  USHF.L.U32 UR4, UR6, UR4, URZ ;  /* 0x0000000406047299 */ /* 0x000fc800080006ff */
[----:B-1----:R-:W-:-:S04]  /*3c40*/  LOP3.LUT R0, R0, UR5, RZ, 0xc0, !PT ;  /* 0x0000000500007c12 */ /* 0x002fc8000f8ec0ff */
[----:B------:R-:W-:-:S13]  /*3c50*/  ISETP.NE.AND P0, PT, R0, UR5, PT ;  /* 0x0000000500007c0c */ /* 0x000fda000bf05270 */
[----:B------:R-:W-:Y:S05]  /*3c60*/  @P0 BRA `(.L_x_72) ;  /* 0x0000000000580947 */ /* 0x000fea0003800000 */
[----:B------:R-:W1:Y:S02]  /*3c70*/  LDS R0, [UR8+0x18] ;  /* 0x00001808ff007984 */ /* 0x000e640008000800 */
[----:B-1----:R-:W-:-:S04]  /*3c80*/  LOP3.LUT R0, R0, UR4, RZ, 0xc0, !PT ;  /* 0x0000000400007c12 */ /* 0x002fc8000f8ec0ff */
[----:B------:R-:W-:-:S13]  /*3c90*/  ISETP.NE.AND P0, PT, R0, UR4, PT ;  /* 0x0000000400007c0c */ /* 0x000fda000bf05270 */
[----:B------:R-:W-:Y:S05]  /*3ca0*/  @P0 BRA `(.L_x_73) ;  /* 0x00000000003c0947 */ /* 0x000fea0003800000 */
[----:B------:R-:W1:Y:S01]  /*3cb0*/  S2R R2, SR_LANEID ;  /* 0x0000000000027919 */ /* 0x000e620000000000 */
[----:B------:R-:W-:Y:S01]  /*3cc0*/  ULOP3.LUT UR5, URZ, UR5, URZ, 0x33, !UPT ;  /* 0x00000005ff057292 */ /* 0x000fe2000f8e33ff */
[----:B------:R-:W-:Y:S01]  /*3cd0*/  LOP3.LUT R4, RZ, UR4, RZ, 0x33, !PT ;  /* 0x00000004ff047c12 */ /* 0x000fe2000f8e33ff */
[----:B------:R-:W-:Y:S02]  /*3ce0*/  VOTEU.ANY UR4, UPT, PT ;  /* 0x0000000000047886 */ /* 0x000fe400038e0100 */
[----:B------:R-:W-:Y:S01]  /*3cf0*/  UFLO.U32 UR4, UR4 ;  /* 0x00000004000472bd */ /* 0x000fe200080e0000 */
[----:B------:R-:W2:Y:S01]  /*3d00*/  REDUX UR6, R4 ;  /* 0x00000000040673c4 */ /* 0x000ea20000000000 */
[----:B------:R-:W-:-:S06]  /*3d10*/  IMAD.U32 R0, RZ, RZ, UR5 ;  /* 0x00000005ff007e24 */ /* 0x000fcc000f8e00ff */
[----:B------:R4:W-:Y:S01]  /*3d20*/  UTCATOMSWS.AND URZ, UR5 ;  /* 0x0000000500ff79e3 */ /* 0x0009e20008000000 */
[----:B------:R-:W3:Y:S01]  /*3d30*/  REDUX UR7, R0 ;  /* 0x00000000000773c4 */ /* 0x000ee20000000000 */
[----:B-1----:R-:W-:Y:S01]  /*3d40*/  ISETP.EQ.U32.AND P0, PT, R2, UR4, PT ;  /* 0x0000000402007c0c */ /* 0x002fe2000bf02070 */
[----:B--2---:R-:W-:Y:S01]  /*3d50*/  IMAD.U32 R2, RZ, RZ, UR6 ;  /* 0x00000006ff027e24 */ /* 0x004fe2000f8e00ff */
[----:B---3--:R-:W-:-:S11]  /*3d60*/  MOV R3, UR7 ;  /* 0x0000000700037c02 */ /* 0x008fd60008000f00 */
[----:B------:R4:W-:Y:S04]  /*3d70*/  @P0 ATOMS.AND RZ, [UR8+0x14], R3 ;  /* 0x00001403ffff098c */ /* 0x0009e8000a800008 */
[----:B------:R4:W-:Y:S01]  /*3d80*/  @P0 ATOMS.AND RZ, [UR8+0x18], R2 ;  /* 0x00001802ffff098c */ /* 0x0009e2000a800008 */
[----:B------:R-:W-:Y:S05]  /*3d90*/  BRA `(.L_x_74) ;  /* 0x0000000000147947 */ /* 0x000fea0003800000 */
.L_x_73:
[----:B------:R-:W-:Y:S02]  /*3da0*/  MOV R2, 0x3dc0 ;  /* 0x00003dc000027802 */ /* 0x000fe40000000f00 */
[----:B---3-5:R-:W-:Y:S05]  /*3db0*/  CALL.REL.NOINC `($__internal_0_$__cuda_sm10x_tcgen05_guardrail_trap_col_being_dealloced_not_returned_by_alloc) ;  /* 0x0000005400607944 */ /* 0x028fea0003c00000 */
[----:B------:R-:W-:Y:S05]  /*3dc0*/  BRA `(.L_x_74) ;  /* 0x0000000000087947 */ /* 0x000fea0003800000 */
.L_x_72:
[----:B------:R-:W-:Y:S02]  /*3dd0*/  MOV R2, 0x3df0 ;  /* 0x00003df000027802 */ /* 0x000fe40000000f00 */
[----:B---3-5:R-:W-:Y:S05]  /*3de0*/  CALL.REL.NOINC `($__internal_2_$__cuda_sm10x_tcgen05_guardrail_trap_unallocated_columns_being_dealloced) ;  /* 0x00000054006c7944 */ /* 0x028fea0003c00000 */
.L_x_74:
[----:B------:R-:W-:Y:S01]  /*3df0*/  NOP ;  /* 0x0000000000007918 */ /* 0x000fe20000000000 */
[----:B----4-:R-:W-:Y:S05]  /*3e00*/  EXIT ;  /* 0x000000000000794d */ /* 0x010fea0003800000 */
.L_x_56:
[----:B------:R-:W-:-:S09]  /*3e10*/  UISETP.NE.OR UP0, UPT, UR17, 0x3, !UP3 ;  /* 0x000000031100788c */ /* 0x000fd2000df05670 */
[----:B------:R-:W-:Y:S05]  /*3e20*/  BRA.U UP0, `(.L_x_75) ;  /* 0x0000000d00807547 */ /* 0x000fea000b800000 */
[----:B------:R-:W1:Y:S01]  /*3e30*/  LDCU UR32, c[0x0][0x370] ;  /* 0x00006e00ff2077ac */ /* 0x000e620008000800 */
[----:B------:R-:W2:Y:S01]  /*3e40*/  LDC.64 R16, c[0x0][0x348] ;  /* 0x0000d200ff107b82 */ /* 0x000ea20000000a00 */
[----:B------:R-:W-:Y:S02]  /*3e50*/  HFMA2 R13, -RZ, RZ, 0, 0 ;  /* 0x00000000ff0d7431 */ /* 0x000fe400000001ff */
[----:B------:R-:W-:Y:S01]  /*3e60*/  IMAD.MOV.U32 R15, RZ, RZ, 0x1 ;  /* 0x00000001ff0f7424 */ /* 0x000fe200078e00ff */
[----:B------:R-:W1:Y:S01]  /*3e70*/  LDCU.128 UR28, c[0x0][0xb10] ;  /* 0x00016200ff1c77ac */ /* 0x000e620008000c00 */
[----:B------:R-:W-:Y:S01]  /*3e80*/  IMAD.MOV.U32 R14, RZ, RZ, RZ ;  /* 0x000000ffff0e7224 */ /* 0x000fe200078e00ff */
[----:B------:R-:W-:Y:S01]  /*3e90*/  MOV R7, 0x2000 ;  /* 0x0000200000077802 */ /* 0x000fe20000000f00 */
[----:B------:R-:W3:Y:S01]  /*3ea0*/  LDCU UR27, c[0x0][0x374] ;  /* 0x00006e80ff1b77ac */ /* 0x000ee20008000800 */
[----:B------:R-:W4:Y:S01]  /*3eb0*/  LDC.64 R2, c[0x0][0x888] ;  /* 0x00022200ff027b82 */ /* 0x000f220000000a00 */
[----:B------:R-:W3:Y:S01]  /*3ec0*/  LDCU UR15, c[0x0][0xb0c] ;  /* 0x00016180ff0f77ac */ /* 0x000ee20008000800 */
[----:B------:R-:W2:Y:S06]  /*3ed0*/  LDCU UR38, c[0x0][0xb20] ;  /* 0x00016400ff2677ac */ /* 0x000eac0008000800 */
[----:B------:R-:W4:Y:S01]  /*3ee0*/  LDC.64 R4, c[0x0][0x890] ;  /* 0x00022400ff047b82 */ /* 0x000f220000000a00 */
[----:B------:R-:W2:Y:S01]  /*3ef0*/  LDCU UR4, c[0x0][0xb30] ;  /* 0x00016600ff0477ac */ /* 0x000ea20008000800 */
[----:B------:R-:W-:Y:S01]  /*3f00*/  UMOV UR21, 0x400 ;  /* 0x0000040000157882 */ /* 0x000fe20000000000 */
[----:B-1----:R-:W-:-:S02]  /*3f10*/  UIMAD.WIDE.U32 UR6, UR32, UR28, URZ ;  /* 0x0000001c200672a5 */ /* 0x002fc4000f8e00ff */
[----:B---3--:R-:W-:Y:S02]  /*3f20*/  UIMAD.WIDE.U32 UR8, UR27, UR31, URZ ;  /* 0x0000001f1b0872a5 */ /* 0x008fe4000f8e00ff */
[----:B------:R-:W-:Y:S02]  /*3f30*/  ULEA UR21, UR45, UR21, 0x18 ;  /* 0x000000152d157291 */ /* 0x000fe4000f8ec0ff */
[----:B------:R-:W-:Y:S02]  /*3f40*/  UPLOP3.LUT UP3, UPT, UPT, UPT, UPT, 0x40, 0x4 ;  /* 0x000000000004789c */ /* 0x000fe40003f6e870 */
[----:B------:R-:W-:Y:S01]  /*3f50*/  UIADD3 UR33, UPT, UPT, UR21, 0x58, URZ ;  /* 0x0000005815217890 */ /* 0x000fe2000fffe0ff */
[----:B------:R-:W-:Y:S01]  /*3f60*/  UMOV UR6, UR7 ;  /* 0x0000000700067c82 */ /* 0x000fe20008000000 */
[----:B------:R-:W-:Y:S01]  /*3f70*/  UMOV UR34, UR9 ;  /* 0x0000000900227c82 */ /* 0x000fe20008000000 */
[----:B------:R-:W-:Y:S02]  /*3f80*/  UISETP.GE.AND UP0, UPT, UR42, 0x1, UPT ;  /* 0x000000012a00788c */ /* 0x000fe4000bf06270 */
[----:B------:R-:W-:Y:S01]  /*3f90*/  UISETP.NE.AND UP4, UPT, UR42, 0x1, UPT ;  /* 0x000000012a00788c */ /* 0x000fe2000bf85270 */
[----:B------:R-:W1:Y:S01]  /*3fa0*/  LDCU.64 UR22, c[0x0][0xb28] ;  /* 0x00016500ff1677ac */ /* 0x000e620008000a00 */
[----:B------:R-:W-:-:S02]  /*3fb0*/  UISETP.NE.AND UP6, UPT, UR15, 0x1, UPT ;  /* 0x000000010f00788c */ /* 0x000fc4000bfc5270 */
[----:B------:R-:W-:Y:S02]  /*3fc0*/  UISETP.NE.AND UP5, UPT, UR30, 0x1, UPT ;  /* 0x000000011e00788c */ /* 0x000fe4000bfa5270 */
[----:B------:R-:W-:Y:S02]  /*3fd0*/  UIADD3 UR17, UPT, UPT, UR21, 0x50, URZ ;  /* 0x0000005015117890 */ /* 0x000fe4000fffe0ff */
[----:B------:R-:W-:Y:S02]  /*3fe0*/  UPRMT UR33, UR45, 0x654, UR33 ;  /* 0x000006542d217896 */ /* 0x000fe40008000021 */
[----:B------:R-:W-:Y:S02]  /*3ff0*/  USHF.R.U32.HI UR35, URZ, UR29, UR6 ;  /* 0x0000001dff237299 */ /* 0x000fe40008011606 */
[----:B--2---:R-:W-:Y:S02]  /*4000*/  USHF.R.U32.HI UR34, URZ, UR38, UR34 ;  /* 0x00000026ff227299 */ /* 0x004fe40008011622 */
[----:B------:R-:W-:-:S11]  /*4010*/  UISETP.NE.AND UP2, UPT, UR4, 0x1, UPT ;  /* 0x000000010400788c */ /* 0x000fd6000bf45270 */
.L_x_84:
[C---:B------:R-:W-:Y:S02]  /*4020*/  LEA R12, R14.reuse, UR21, 0x3 ;  /* 0x000000150e0c7c11 */ /* 0x040fe4000f8e18ff */
[----:B------:R-:W-:Y:S02]  /*4030*/  SHF.L.U32 R9, R13, 0x1f, RZ ;  /* 0x0000001f0d097819 */ /* 0x000fe400000006ff */
[----:B------:R-:W-:Y:S02]  /*4040*/  LEA R10, R14, UR21, 0x4 ;  /* 0x000000150e0a7c11 */ /* 0x000fe4000f8e20ff */
[----:B--2---:R-:W2:Y:S02]  /*4050*/  SYNCS.PHASECHK.TRANS64.TRYWAIT P0, [R12+URZ+0x80], R9 ;  /* 0x000080090c0075a7 */ /* 0x004ea400080011ff */
[----:B--2---:R-:W-:Y:S05]  /*4060*/  @!P0 BRA `(.L_x_76) ;  /* 0x0000004c00f08947 */ /* 0x004fea0003800000 */
.L_x_143:
[----:B--2---:R-:W2:Y:S01]  /*4070*/  LDS.128 R8, [R10+0x110] ;  /* 0x000110000a087984 */ /* 0x004ea20000000c00 */
[----:B------:R-:W-:Y:S01]  /*4080*/  UISETP.GE.AND UP0, UPT, UR42, 0x1, UPT ;  /* 0x000000012a00788c */ /* 0x000fe2000bf06270 */
[----:B------:R-:W-:Y:S01]  /*4090*/  @!PT LDS RZ, [RZ] ;  /* 0x00000000fffff984 */ /* 0x000fe20000000800 */
[----:B------:R-:W-:Y:S01]  /*40a0*/  @!PT LDS RZ, [RZ] ;  /* 0x00000000fffff984 */ /* 0x000fe20000000800 */
[----:B------:R-:W-:Y:S01]  /*40b0*/  @!PT LDS RZ, [RZ] ;  /* 0x00000000fffff984 */ /* 0x000fe20000000800 */
[----:B------:R-:W-:Y:S01]  /*40c0*/  @!PT LDS RZ, [RZ] ;  /* 0x00000000fffff984 */ /* 0x000fe20000000800 */
[----:B------:R3:W-:Y:S06]  /*40d0*/  MEMBAR.ALL.CTA ;  /* 0x0000000000007992 */ /* 0x0007ec0000008000 */
[----:B---3--:R-:W3:Y:S01]  /*40e0*/  FENCE.VIEW.ASYNC.S ;  /* 0x00000000000073c6 */ /* 0x008ee20000000000 */
[----:B--2---:R-:W-:Y:S11]  /*40f0*/  LOP3.LUT P0, RZ, R10, 0x1, RZ, 0xc0, !PT ;  /* 0x000000010aff7812 */ /* 0x004ff6000780c0ff */
[----:B------:R-:W-:Y:S02]  /*4100*/  @!UPT UIADD3 URZ, UPT, UPT, URZ, URZ, URZ ;  /* 0x000000fffffff290 */ /* 0x000fe4000fffe0ff */
[----:B---3--:R-:W-:Y:S01]  /*4110*/  VOTEU.ANY UP1, P0 ;  /* 0x0000000000ff7886 */ /* 0x008fe20000020100 */
[----:B------:R-:W-:Y:S11]  /*4120*/  PLOP3.LUT P0, PT, PT, PT, UP1, 0x80, 0x8 ;  /* 0x000000000008781c */ /* 0x000ff60003f0f018 */
[----:B------:R-:W-:Y:S02]  /*4130*/  @!UPT UIADD3 URZ, UPT, UPT, URZ, URZ, URZ ;  /* 0x000000fffffff290 */ /* 0x000fe4000fffe0ff */
[----:B------:R-:W-:Y:S02]  /*4140*/  @P0 SHF.R.U32.HI R0, RZ, 0x10, R9 ;  /* 0x00000010ff000819 */ /* 0x000fe40000011609 */
[----:B------:R-:W-:Y:S02]  /*4150*/  @P0 MOV R6, R8 ;  /* 0x0000000800060202 */ /* 0x000fe40000000f00 */
[----:B------:R-:W-:Y:S01]  /*4160*/  @P0 R2UR UR4, R0 ;  /* 0x00000000000402ca */ /* 0x000fe200000e0000 */
[----:B------:R-:W-:Y:S01]  /*4170*/  VIADD R0, R12, 0x90 ;  /* 0x000000900c007836 */ /* 0x000fe20000000000 */
[----:B------:R-:W-:Y:S02]  /*4180*/  @P0 LOP3.LUT R8, R9, 0xffff, RZ, 0xc0, !PT ;  /* 0x0000ffff09080812 */ /* 0x000fe400078ec0ff */
[----:B------:R-:W-:Y:S02]  /*4190*/  @P0 R2UR UR6, R6 ;  /* 0x00000000060602ca */ /* 0x000fe400000e0000 */
[----:B------:R-:W-:Y:S02]  /*41a0*/  PRMT R0, RZ, 0x654, R0 ;  /* 0x00000654ff007816 */ /* 0x000fe40000000000 */
[----:B------:R-:W-:Y:S02]  /*41b0*/  @P0 R2UR UR5, R8 ;  /* 0x00000000080502ca */ /* 0x000fe400000e0000 */
[----:B------:R2:W-:Y:S03]  /*41c0*/  SYNCS.ARRIVE.TRANS64.RED.A1T0 RZ, [R0+URZ], RZ ;  /* 0x000000ff00ff79a7 */ /* 0x0005e600081004ff */
[----:B------:R-:W-:Y:S04]  /*41d0*/  @UP1 UMOV UR26, UR4 ;  /* 0x00000004001a1c82 */ /* 0x000fe80008000000 */
[----:B------:R-:W-:Y:S04]  /*41e0*/  @UP1 UMOV UR14, UR6 ;  /* 0x00000006000e1c82 */ /* 0x000fe80008000000 */
[----:B------:R-:W-:Y:S01]  /*41f0*/  @UP1 UMOV UR13, UR5 ;  /* 0x00000005000d1c82 */ /* 0x000fe20008000000 */
[----:B------:R-:W-:Y:S05]  /*4200*/  BRA.U !UP0, `(.L_x_77) ;  /* 0x0000000108a47547 */ /* 0x000fea000b800000 */
[----:B------:R-:W-:Y:S02]  /*4210*/  UIMAD.WIDE.U32 UR8, UR13, UR31, URZ ;  /* 0x0000001f0d0872a5 */ /* 0x000fe4000f8e00ff */
[----:B------:R-:W-:Y:S02]  /*4220*/  UIMAD.WIDE.U32 UR10, UR14, UR28, URZ ;  /* 0x0000001c0e0a72a5 */ /* 0x000fe4000f8e00ff */
[----:B------:R-:W-:Y:S02]  /*4230*/  USEL UR4, UR27, UR34, !UP5 ;  /* 0x000000221b047287 */ /* 0x000fe4000e800000 */
[----:B------:R-:W-:Y:S02]  /*4240*/  USEL UR7, UR32, UR35, !UP6 ;  /* 0x0000002320077287 */ /* 0x000fe4000f000000 */
[----:B-1----:R-:W-:Y:S02]  /*4250*/  UIMAD.WIDE.U32 UR18, UR4, UR22, URZ ;  /* 0x00000016041272a5 */ /* 0x002fe4000f8e00ff */
[----:B------:R-:W-:Y:S01]  /*4260*/  UIMAD.WIDE.U32 UR24, UR7, UR22, URZ ;  /* 0x00000016071872a5 */ /* 0x000fe2000f8e00ff */
[----:B------:R-:W-:Y:S02]  /*4270*/  UMOV UR5, UR9 ;  /* 0x0000000900057c82 */ /* 0x000fe40008000000 */
[----:B------:R-:W-:Y:S03]  /*4280*/  USHF.R.U32.HI UR6, URZ, UR38, UR5 ;  /* 0x00000026ff067299 */ /* 0x000fe60008011605 */
[----:B------:R-:W-:Y:S01]  /*4290*/  UMOV UR5, UR11 ;  /* 0x0000000b00057c82 */ /* 0x000fe20008000000 */
[----:B------:R-:W-:Y:S02]  /*42a0*/  USEL UR6, UR13, UR6, !UP5 ;  /* 0x000000060d067287 */ /* 0x000fe4000e800000 */
[----:B------:R-:W-:Y:S02]  /*42b0*/  USHF.R.U32.HI UR8, URZ, UR29, UR5 ;  /* 0x0000001dff087299 */ /* 0x000fe40008011605 */
[----:B------:R-:W-:Y:S01]  /*42c0*/  UIMAD.WIDE.U32 UR10, UR6, UR22, URZ ;  /* 0x00000016060a72a5 */ /* 0x000fe2000f8e00ff */
[----:B------:R-:W-:Y:S02]  /*42d0*/  UMOV UR5, UR19 ;  /* 0x0000001300057c82 */ /* 0x000fe40008000000 */
[----:B------:R-:W-:Y:S03]  /*42e0*/  @UP4 USHF.R.U32.HI UR4, URZ, UR23, UR5 ;  /* 0x00000017ff044299 */ /* 0x000fe60008011605 */
[----:B------:R-:W-:Y:S01]  /*42f0*/  UMOV UR5, UR25 ;  /* 0x0000001900057c82 */ /* 0x000fe20008000000 */
[----:B------:R-:W-:Y:S02]  /*4300*/  UIMAD UR4, UR42, UR4, URZ ;  /* 0x000000042a0472a4 */ /* 0x000fe4000f8e02ff */
[----:B------:R-:W-:Y:S02]  /*4310*/  @UP4 USHF.R.U32.HI UR7, URZ, UR23, UR5 ;  /* 0x00000017ff074299 */ /* 0x000fe40008011605 */
[----:B------:R-:W-:Y:S02]  /*4320*/  USEL UR5, UR14, UR8, !UP6 ;  /* 0x000000080e057287 */ /* 0x000fe4000f000000 */
[----:B------:R-:W-:Y:S02]  /*4330*/  UIMAD UR8, UR42, UR7, URZ ;  /* 0x000000072a0872a4 */ /* 0x000fe4000f8e02ff */
[----:B------:R-:W-:Y:S03]  /*4340*/  UISETP.GE.AND UP0, UPT, UR6, UR4, UPT ;  /* 0x000000040600728c */ /* 0x000fe6000bf06270 */
[----:B------:R-:W-:Y:S01]  /*4350*/  UMOV UR4, UR11 ;  /* 0x0000000b00047c82 */ /* 0x000fe20008000000 */
[----:B------:R-:W-:Y:S02]  /*4360*/  UISETP.GE.OR UP0, UPT, UR5, UR8, UP0 ;  /* 0x000000080500728c */ /* 0x000fe40008706670 */
[----:B------:R-:W-:Y:S02]  /*4370*/  USHF.R.U32.HI UR4, URZ, UR23, UR4 ;  /* 0x00000017ff047299 */ /* 0x000fe40008011604 */
[----:B------:R-:W-:Y:S02]  /*4380*/  UIMAD.WIDE.U32 UR8, UR5, UR22, URZ ;  /* 0x00000016050872a5 */ /* 0x000fe4000f8e00ff */
[----:B------:R-:W-:Y:S04]  /*4390*/  USEL UR10, UR6, UR4, !UP4 ;  /* 0x00000004060a7287 */ /* 0x000fe8000e000000 */
[----:B------:R-:W-:Y:S01]  /*43a0*/  UIADD3 UR11, UPT, UPT, -UR10, URZ, URZ ;  /* 0x000000ff0a0b7290 */ /* 0x000fe2000fffe1ff */
[----:B------:R-:W-:Y:S02]  /*43b0*/  @!UP0 UMOV UR4, UR9 ;  /* 0x0000000900048c82 */ /* 0x000fe40008000000 */
[----:B------:R-:W-:Y:S02]  /*43c0*/  @!UP0 USHF.R.U32.HI UR4, URZ, UR23, UR4 ;  /* 0x00000017ff048299 */ /* 0x000fe40008011604 */
[----:B------:R-:W-:Y:S02]  /*43d0*/  UIMAD UR8, UR42, UR11, UR6 ;  /* 0x0000000b2a0872a4 */ /* 0x000fe4000f8e0206 */
[----:B------:R-:W-:Y:S04]  /*43e0*/  @!UP0 USEL UR4, UR5, UR4, !UP4 ;  /* 0x0000000405048287 */ /* 0x000fe8000e000000 */
[----:B------:R-:W-:Y:S02]  /*43f0*/  @!UP0 UIMAD UR8, UR7, UR8, UR4 ;  /* 0x00000008070882a4 */ /* 0x000fe4000f8e0204 */
[----:B------:R-:W-:Y:S02]  /*4400*/  @!UP0 UIADD3 UR9, UPT, UPT, UR10, -UR4, URZ ;  /* 0x800000040a098290 */ /* 0x000fe4000fffe0ff */
[----:B------:R-:W-:Y:S02]  /*4410*/  UIADD3 UR4, UPT, UPT, -UR5, URZ, URZ ;  /* 0x000000ff05047290 */ /* 0x000fe4000fffe1ff */
[----:B------:R-:W-:Y:S02]  /*4420*/  UIADD3 UR7, UPT, UPT, -UR6, URZ, URZ ;  /* 0x000000ff06077290 */ /* 0x000fe4000fffe1ff */
[----:B------:R-:W-:Y:S02]  /*4430*/  @!UP0 UIMAD UR6, UR9, UR42, UR5 ;  /* 0x0000002a090682a4 */ /* 0x000fe4000f8e0205 */
[----:B------:R-:W-:Y:S02]  /*4440*/  UIMAD UR14, UR15, UR4, UR14 ;  /* 0x000000040f0e72a4 */ /* 0x000fe4000f8e020e */
[----:B------:R-:W-:Y:S01]  /*4450*/  UIMAD UR13, UR30, UR7, UR13 ;  /* 0x000000071e0d72a4 */ /* 0x000fe2000f8e020d */
[----:B------:R-:W-:Y:S02]  /*4460*/  @!UP0 UMOV UR5, UR8 ;  /* 0x0000000800058c82 */ /* 0x000fe40008000000 */
[----:B------:R-:W-:Y:S02]  /*4470*/  UIMAD UR14, UR5, UR15, UR14 ;  /* 0x0000000f050e72a4 */ /* 0x000fe4000f8e020e */
[----:B------:R-:W-:Y:S11]  /*4480*/  UIMAD UR13, UR6, UR30, UR13 ;  /* 0x0000001e060d72a4 */ /* 0x000ff6000f8e020d */
[----:B------:R-:W-:Y:S01]  /*4490*/  @!UPT UIADD3 URZ, UPT, UPT, URZ, URZ, URZ ;  /* 0x000000fffffff290 */ /* 0x000fe2000fffe0ff */
.L_x_77:
[----:B------:R-:W3:Y:S01]  /*44a0*/  @!UP2 LDCU.128 UR8, c[0x0][0xb10] ;  /* 0x00016200ff08a7ac */ /* 0x000ee20008000c00 */
[C---:B----4-:R-:W-:Y:S02]  /*44b0*/  ISETP.NE.U32.AND P1, PT, R4.reuse, RZ, PT ;  /* 0x000000ff0400720c */ /* 0x050fe40003f25070 */
[----:B------:R-:W-:Y:S02]  /*44c0*/  ISETP.NE.U32.AND P0, PT, R4, RZ, PT ;  /* 0x000000ff0400720c */ /* 0x000fe40003f05070 */
[C---:B------:R-:W-:Y:S02]  /*44d0*/  ISETP.NE.AND.EX P1, PT, R5.reuse, RZ, PT, P1 ;  /* 0x000000ff0500720c */ /* 0x040fe40003f25310 */
[----:B------:R-:W-:Y:S01]  /*44e0*/  ISETP.NE.AND.EX P0, PT, R5, RZ, PT, P0 ;  /* 0x000000ff0500720c */ /* 0x000fe20003f05300 */
[----:B------:R-:W4:Y:S01]  /*44f0*/  @!UP2 LDCU UR5, c[0x0][0xb0c] ;  /* 0x00016180ff05a7ac */ /* 0x000f220008000800 */
[----:B------:R-:W-:Y:S01]  /*4500*/  SHF.L.U32 R9, R15, 0x1f, RZ ;  /* 0x0000001f0f097819 */ /* 0x000fe200000006ff */
[----:B------:R-:W-:Y:S02]  /*4510*/  USHF.L.U32 UR19, UR16, 0x7, URZ ;  /* 0x0000000710137899 */ /* 0x000fe400080006ff */
[----:B------:R-:W-:Y:S02]  /*4520*/  USHF.L.U32 UR18, UR20, 0x7, URZ ;  /* 0x0000000714127899 */ /* 0x000fe400080006ff */
[----:B---3--:R-:W-:Y:S07]  /*4530*/  UIMAD.WIDE.U32 UR6, UR14, UR8, URZ ;  /* 0x000000080e0672a5 */ /* 0x008fee000f8e00ff */
[----:B------:R-:W-:Y:S01]  /*4540*/  @!UP2 UMOV UR4, UR7 ;  /* 0x000000070004ac82 */ /* 0x000fe20008000000 */
[----:B----4-:R-:W-:Y:S02]  /*4550*/  @!UP2 UISETP.NE.AND UP0, UPT, UR5, 0x1, UPT ;  /* 0x000000010500a88c */ /* 0x010fe4000bf05270 */
[----:B------:R-:W-:Y:S02]  /*4560*/  @!UP2 USHF.R.U32.HI UR4, URZ, UR9, UR4 ;  /* 0x00000009ff04a299 */ /* 0x000fe40008011604 */
[----:B------:R-:W-:Y:S02]  /*4570*/  UIMAD.WIDE.U32 UR6, UR13, UR11, URZ ;  /* 0x0000000b0d0672a5 */ /* 0x000fe4000f8e00ff */
[----:B------:R-:W-:Y:S02]  /*4580*/  @!UP2 USEL UR8, UR14, UR4, !UP0 ;  /* 0x000000040e08a287 */ /* 0x000fe4000c000000 */
[----:B------:R-:W-:Y:S03]  /*4590*/  @!UP2 UISETP.NE.AND UP0, UPT, UR10, 0x1, UPT ;  /* 0x000000010a00a88c */ /* 0x000fe6000bf05270 */
[----:B------:R-:W-:Y:S02]  /*45a0*/  @!UP2 UMOV UR6, UR7 ;  /* 0x000000070006ac82 */ /* 0x000fe40008000000 */
[----:B------:R-:W3:Y:S02]  /*45b0*/  @!UP2 LDCU UR4, c[0x0][0xb20] ;  /* 0x00016400ff04a7ac */ /* 0x000ee40008000800 */
[----:B---3--:R-:W-:Y:S04]  /*45c0*/  @!UP2 USHF.R.U32.HI UR6, URZ, UR4, UR6 ;  /* 0x00000004ff06a299 */ /* 0x008fe80008011606 */
[----:B------:R-:W-:Y:S04]  /*45d0*/  @!UP2 USEL UR6, UR13, UR6, !UP0 ;  /* 0x000000060d06a287 */ /* 0x000fe8000c000000 */
[----:B------:R-:W-:Y:S02]  /*45e0*/  @!UP2 UIADD3 UR4, UPT, UPT, -UR8, UR6, URZ ;  /* 0x000000060804a290 */ /* 0x000fe4000fffe1ff */
[----:B------:R-:W-:Y:S02]  /*45f0*/  @!UP2 UIADD3 UR6, UPT, UPT, UR8, -UR6, URZ ;  /* 0x800000060806a290 */ /* 0x000fe4000fffe0ff */
[----:B------:R-:W-:Y:S02]  /*4600*/  @!UP2 UIMAD UR14, UR4, UR5, UR14 ;  /* 0x00000005040ea2a4 */ /* 0x000fe4000f8e020e */
[----:B------:R-:W-:Y:S01]  /*4610*/  @!UP2 UIMAD UR13, UR6, UR10, UR13 ;  /* 0x0000000a060da2a4 */ /* 0x000fe2000f8e020d */
[----:B------:R-:W-:Y:S11]  /*4620*/  BRA.U UP3, `(.L_x_78) ;  /* 0x0000000103107547 */ /* 0x000ff6000b800000 */
[----:B--2---:R-:W-:Y:S04]  /*4630*/  MOV R0, UR37 ;  /* 0x0000002500007c02 */ /* 0x004fe80008000f00 */
[----:B------:R-:W-:Y:S04]  /*4640*/  SHF.L.U32 R11, R0, 0x1f, RZ ;  /* 0x0000001f000b7819 */ /* 0x000fe800000006ff */
[----:B------:R-:W2:Y:S02]  /*4650*/  SYNCS.PHASECHK.TRANS64.TRYWAIT P2, [UR21+0x78], R11 ;  /* 0x0000780bff0075a7 */ /* 0x000ea40008041115 */
[----:B--2---:R-:W-:Y:S05]  /*4660*/  @!P2 BRA `(.L_x_79) ;  /* 0x000000480084a947 */ /* 0x004fea0003800000 */
.L_x_78:
[----:B------:R-:W-:Y:S05]  /*4670*/  @!P1 BRA `(.L_x_80) ;  /* 0x0000000000309947 */ /* 0x000fea0003800000 */
[----:B------:R-:W-:Y:S01]  /*4680*/  ISETP.NE.U32.AND P1, PT, R2, RZ, PT ;  /* 0x000000ff0200720c */ /* 0x000fe20003f25070 */
[----:B------:R-:W3:Y:S01]  /*4690*/  LDCU.64 UR4, c[0x0][0x358] ;  /* 0x00006b00ff0477ac */ /* 0x000ee20008000a00 */
[----:B------:R-:W-:Y:S02]  /*46a0*/  IMAD.MOV.U32 R158, RZ, RZ, 0x1 ;  /* 0x00000001ff9e7424 */ /* 0x000fe400078e00ff */
[----:B------:R-:W-:Y:S11]  /*46b0*/  ISETP.NE.AND.EX P1, PT, R3, RZ, PT, P1 ;  /* 0x000000ff0300720c */ /* 0x000ff60003f25310 */
[----:B------:R-:W-:Y:S02]  /*46c0*/  @!UPT UIADD3 URZ, UPT, UPT, URZ, URZ, URZ ;  /* 0x000000fffffff290 */ /* 0x000fe4000fffe0ff */
[----:B--2---:R-:W2:Y:S01]  /*46d0*/  @P1 LDC.64 R10, c[0x0][0x888] ;  /* 0x00022200ff0a1b82 */ /* 0x004ea20000000a00 */
[----:B------:R-:W-:Y:S04]  /*46e0*/  @P1 IMAD R0, R4, UR36, RZ ;  /* 0x0000002404001c24 */ /* 0x000fe8000f8e02ff */
[----:B--2---:R-:W-:Y:S04]  /*46f0*/  @P1 IMAD.WIDE R10, R0, 0x4, R10 ;  /* 0x00000004000a1825 */ /* 0x004fe800078e020a */
[----:B------:R-:W-:Y:S01]  /*4700*/  HFMA2 R0, -RZ, RZ, 0, 5.9604644775390625e-08 ;  /* 0x00000001ff007431 */ /* 0x000fe200000001ff */
[----:B---3-5:R3:W5:Y:S04]  /*4710*/  @P1 LDG.E R73, desc[UR4][R10.64] ;  /* 0x000000040a491981 */ /* 0x028768000c1e1900 */
[----:B------:R-:W-:Y:S01]  /*4720*/  @!P1 PRMT R158, R0, 0x7610, R158 ;  /* 0x00007610009e9816 */ /* 0x000fe2000000009e */
[----:B---3--:R-:W4:Y:S06]  /*4730*/  @!P1 LDC R73, c[0x0][0x880] ;  /* 0x00022000ff499b82 */ /* 0x008f2c0000000800 */
.L_x_80:
[----:B----45:R-:W-:Y:S01]  /*4740*/  @!P0 FSETP.EQ.AND P1, PT, R73, RZ, PT ;  /* 0x000000ff4900820b */ /* 0x030fe20003f22000 */
[----:B------:R-:W-:Y:S01]  /*4750*/  @!UPT UIADD3 URZ, UPT, UPT, URZ, URZ, URZ ;  /* 0x000000fffffff290 */ /* 0x000fe2000fffe0ff */
[----:B------:R-:W-:Y:S11]  /*4760*/  @!P0 BRA `(.L_x_81) ;  /* 0x0000000000188947 */ /* 0x000ff60003800000 */
[----:B------:R-:W-:Y:S02]  /*4770*/  LOP3.LUT P0, RZ, R158, 0xff, RZ, 0xc0, !PT ;  /* 0x000000ff9eff7812 */ /* 0x000fe4000780c0ff */
[----:B------:R-:W-:Y:S04]  /*4780*/  ISETP.NE.U32.AND P1, PT, R2, RZ, PT ;  /* 0x000000ff0200720c */ /* 0x000fe80003f25070 */
[----:B------:R-:W-:Y:S04]  /*4790*/  ISETP.NE.AND.EX P1, PT, R3, RZ, PT, P1 ;  /* 0x000000ff0300720c */ /* 0x000fe80003f25310 */
[----:B------:R-:W-:Y:S03]  /*47a0*/  PLOP3.LUT P1, PT, P1, PT, PT, 0x8, 0x80 ;  /* 0x000000000080781c */ /* 0x000fe60000f2e170 */
[----:B------:R-:W-:Y:S11]  /*47b0*/  @P0 FSETP.EQ.AND P1, PT, R73, RZ, PT ;  /* 0x000000ff4900020b */ /* 0x000ff60003f22000 */
[----:B------:R-:W-:Y:S02]  /*47c0*/  @!UPT UIADD3 URZ, UPT, UPT, URZ, URZ, URZ ;  /* 0x000000fffffff290 */ /* 0x000fe4000fffe0ff */
.L_x_81:
[----:B------:R-:W3:Y:S01]  /*47d0*/  SYNCS.PHASECHK.TRANS64.TRYWAIT P2, [UR21+0x60], R9 ;  /* 0x00006009ff0075a7 */ /* 0x000ee20008041115 */
[----:B------:R-:W-:Y:S04]  /*47e0*/  ELECT P0, URZ, PT ;  /* 0x0000000000ff782f */ /* 0x000fe80003800000 */
[----:B------:R-:W-:Y:S11]  /*47f0*/  PLOP3.LUT P1, PT, P1, P0, PT, 0xf2, 0x2f ;  /* 0x00000000002f781c */ /* 0x000ff60000f21e72 */
[----:B------:R-:W-:Y:S02]  /*4800*/  @!UPT UIADD3 URZ, UPT, UPT, URZ, URZ, URZ ;  /* 0x000000fffffff290 */ /* 0x000fe4000fffe0ff */
[----:B------:R-:W-:Y:S05]  /*4810*/  @!P1 IADD3 R8, P0, PT, R16, 0x580, RZ ;  /* 0x0000058010089810 */ /* 0x000fea0007f1e0ff */
[----:B------:R-:W-:Y:S01]  /*4820*/  @!P1 IMAD.X R6, RZ, RZ, R17, P0 ;  /* 0x000000ffff069224 */ /* 0x000fe200000e0611 */
[----:B---3--:R-:W-:Y:S07]  /*4830*/  @!P2 BRA `(.L_x_82) ;  /* 0x000000480028a947 */ /* 0x008fee0003800000 */
.L_x_146:
[----:B------:R-:W-:Y:S01]  /*4840*/  @!P1 R2UR UR5, R8 ;  /* 0x00000000080592ca */ /* 0x000fe200000e0000 */
[----:B------:R-:W-:Y:S01]  /*4850*/  VOTEU.ALL UP0, P1 ;  /* 0x0000000000ff7886 */ /* 0x000fe20000800000 */
[----:B------:R-:W-:Y:S01]  /*4860*/  @!P1 R2UR UR4, R6 ;  /* 0x00000000060492ca */ /* 0x000fe200000e0000 */
[----:B--2---:R-:W-:Y:S01]  /*4870*/  @!P1 IMAD.MOV.U32 R0, RZ, RZ, 0x2000 ;  /* 0x00002000ff009424 */ /* 0x004fe200078e00ff */
[----:B------:R-:W-:Y:S01]  /*4880*/  UMOV UR8, 0x0 ;  /* 0x0000000000087882 */ /* 0x000fe20000000000 */
[----:B------:R-:W-:Y:S01]  /*4890*/  UMOV UR9, 0x10000000 ;  /* 0x1000000000097882 */ /* 0x000fe20000000000 */
[----:B------:R-:W-:Y:S01]  /*48a0*/  @!UP0 UIADD3 UR16, UPT, UPT, UR21, 0x200, URZ ;  /* 0x0000020015108890 */ /* 0x000fe2000fffe0ff */
[----:B------:R-:W-:Y:S01]  /*48b0*/  VIADD R14, R14, 0x1 ;  /* 0x000000010e0e7836 */ /* 0x000fe20000000000 */
[----:B------:R-:W-:Y:S01]  /*48c0*/  VOTEU.ALL UP0, P1 ;  /* 0x0000000000ff7886 */ /* 0x000fe20000800000 */
[----:B------:R-:W-:Y:S01]  /*48d0*/  UMOV UR20, UR36 ;  /* 0x0000002400147c82 */ /* 0x000fe20008000000 */
[----:B------:R-:W-:Y:S03]  /*48e0*/  UPRMT UR6, UR45, 0x654, UR17 ;  /* 0x000006542d067896 */ /* 0x000fe60008000011 */
[----:B------:R-:W-:Y:S02]  /*48f0*/  IMAD.U32 R10, RZ, RZ, UR5 ;  /* 0x00000005ff0a7e24 */ /* 0x000fe4000f8e00ff */
[----:B------:R-:W-:Y:S03]  /*4900*/  IMAD.U32 R11, RZ, RZ, UR4 ;  /* 0x00000004ff0b7e24 */ /* 0x000fe6000f8e00ff */
[----:B------:R-:W-:Y:S02]  /*4910*/  @!P1 R2UR UR4, R10 ;  /* 0x000000000a0492ca */ /* 0x000fe400000e0000 */
[----:B------:R-:W-:Y:S11]  /*4920*/  @!P1 R2UR UR5, R11 ;  /* 0x000000000b0592ca */ /* 0x000ff600000e0000 */
[----:B------:R-:W-:Y:S02]  /*4930*/  @!UPT UIADD3 URZ, UPT, UPT, URZ, URZ, URZ ;  /* 0x000000fffffff290 */ /* 0x000fe4000fffe0ff */
[----:B------:R2:W-:Y:S01]  /*4940*/  @!UP0 UTMALDG.3D [UR16], [UR4], desc[UR8] ;  /* 0x00000810040085b4 */ /* 0x0005e20008011000 */
[----:B------:R2:W-:Y:S01]  /*4950*/  @!P1 SYNCS.ARRIVE.TRANS64.RED.A0TR RZ, [UR21+0x50], R0 ;  /* 0x00005000ffff99a7 */ /* 0x0005e20008300415 */
[----:B------:R-:W-:Y:S01]  /*4960*/  SYNCS.ARRIVE.TRANS64.RED.A1T0 RZ, [UR6], RZ ;  /* 0x000000ffffff79a7 */ /* 0x000fe20008100406 */
[----:B------:R-:W3:Y:S02]  /*4970*/  SYNCS.PHASECHK.TRANS64.TRYWAIT P0, [UR21+0x68], R9 ;  /* 0x00006809ff0075a7 */ /* 0x000ee40008001115 */
[----:B--23--:R-:W-:Y:S05]  /*4980*/  @!P0 BRA `(.L_x_83) ;  /* 0x0000004400ec8947 */ /* 0x00cfea0003800000 */
.L_x_148:
[----:B------:R-:W-:Y:S01]  /*4990*/  @!P1 IADD3 R6, P0, PT, R16, 0x580, RZ ;  /* 0x0000058010069810 */ /* 0x000fe20007f1e0ff */
[----:B------:R-:W-:Y:S01]  /*49a0*/  VOTEU.ALL UP0, P1 ;  /* 0x0000000000ff7886 */ /* 0x000fe20000800000 */
[----:B------:R-:W-:Y:S01]  /*49b0*/  UMOV UR6, 0x0 ;  /* 0x0000000000067882 */ /* 0x000fe20000000000 */
[----:B------:R-:W-:Y:S01]  /*49c0*/  UMOV UR7, 0x10000000 ;  /* 0x1000000000077882 */ /* 0x000fe20000000000 */
[----:B------:R-:W-:Y:S01]  /*49d0*/  @!P1 R2UR UR5, R6 ;  /* 0x00000000060592ca */ /* 0x000fe200000e0000 */
[----:B--2---:R-:W-:Y:S01]  /*49e0*/  @!P1 IMAD.X R0, RZ, RZ, R17, P0 ;  /* 0x000000ffff009224 */ /* 0x004fe200000e0611 */
[----:B------:R-:W-:Y:S01]  /*49f0*/  @!UP0 UIADD3 UR10, UPT, UPT, UR18, 0x40, URZ ;  /* 0x00000040120a8890 */ /* 0x000fe2000fffe0ff */
[----:B------:R-:W-:Y:S01]  /*4a00*/  R2UR UR16, R160 ;  /* 0x00000000a01072ca */ /* 0x000fe200000e0000 */
[----:B------:R-:W-:Y:S01]  /*4a10*/  @!UP0 UIADD3 UR8, UPT, UPT, UR21, 0x2200, URZ ;  /* 0x0000220015088890 */ /* 0x000fe2000fffe0ff */
[----:B------:R-:W-:Y:S01]  /*4a20*/  ISETP.NE.AND P0, PT, R14, 0x2, PT ;  /* 0x000000020e00780c */ /* 0x000fe20003f05270 */
[----:B------:R-:W-:Y:S01]  /*4a30*/  @!UP0 UIADD3 UR9, UPT, UPT, UR21, 0x58, URZ ;  /* 0x0000005815098890 */ /* 0x000fe2000fffe0ff */
[----:B------:R-:W-:Y:S01]  /*4a40*/  @!P1 R2UR UR4, R0 ;  /* 0x00000000000492ca */ /* 0x000fe200000e0000 */
[----:B------:R-:W-:Y:S01]  /*4a50*/  VOTEU.ALL UP0, P1 ;  /* 0x0000000000ff7886 */ /* 0x000fe20000800000 */
[----:B------:R-:W-:Y:S01]  /*4a60*/  UMOV UR11, UR19 ;  /* 0x00000013000b7c82 */ /* 0x000fe20008000000 */
[----:B------:R-:W-:Y:S01]  /*4a70*/  UMOV UR12, UR36 ;  /* 0x00000024000c7c82 */ /* 0x000fe20008000000 */
[----:B------:R-:W-:Y:S01]  /*4a80*/  SEL R0, RZ, 0x1, P0 ;  /* 0x00000001ff007807 */ /* 0x000fe20000000000 */
[----:B------:R-:W-:Y:S01]  /*4a90*/  UIADD3 UR20, UPT, UPT, UR13, UR63, URZ ;  /* 0x0000003f0d147290 */ /* 0x000fe2000fffe0ff */
[----:B------:R-:W-:Y:S01]  /*4aa0*/  IMAD.U32 R8, RZ, RZ, UR5 ;  /* 0x00000005ff087e24 */ /* 0x000fe2000f8e00ff */
[----:B------:R-:W-:Y:S01]  /*4ab0*/  LOP3.LUT R15, R15, 0x1, RZ, 0x3c, !PT ;  /* 0x000000010f0f7812 */ /* 0x000fe200078e3cff */
[----:B------:R-:W-:Y:S01]  /*4ac0*/  UPLOP3.LUT UP3, UPT, UPT, UPT, UPT, 0x80, 0x8 ;  /* 0x000000000008789c */ /* 0x000fe20003f6f070 */
[----:B------:R-:W-:Y:S01]  /*4ad0*/  LOP3.LUT R13, R13, R0, RZ, 0x3c, !PT ;  /* 0x000000000d0d7212 */ /* 0x000fe200078e3cff */
[----:B------:R-:W-:Y:S01]  /*4ae0*/  UIADD3 UR16, UPT, UPT, UR14, UR16, URZ ;  /* 0x000000100e107290 */ /* 0x000fe2000fffe0ff */
[----:B------:R-:W-:Y:S01]  /*4af0*/  SEL R14, R14, RZ, P0 ;  /* 0x000000ff0e0e7207 */ /* 0x000fe20000000000 */
[----:B------:R-:W-:Y:S01]  /*4b00*/  UMOV UR36, UR26 ;  /* 0x0000001a00247c82 */ /* 0x000fe20008000000 */
[----:B------:R-:W-:Y:S01]  /*4b10*/  IMAD.U32 R9, RZ, RZ, UR4 ;  /* 0x00000004ff097e24 */ /* 0x000fe2000f8e00ff */
[----:B------:R-:W-:Y:S04]  /*4b20*/  @!P1 R2UR UR4, R8 ;  /* 0x00000000080492ca */ /* 0x000fe800000e0000 */
[----:B------:R-:W-:Y:S11]  /*4b30*/  @!P1 R2UR UR5, R9 ;  /* 0x00000000090592ca */ /* 0x000ff600000e0000 */
[----:B------:R-:W-:Y:S02]  /*4b40*/  @!UPT UIADD3 URZ, UPT, UPT, URZ, URZ, URZ ;  /* 0x000000fffffff290 */ /* 0x000fe4000fffe0ff */
[----:B------:R2:W-:Y:S01]  /*4b50*/  @!UP0 UTMALDG.3D [UR8], [UR4], desc[UR6] ;  /* 0x00000608040085b4 */ /* 0x0005e20008011000 */
[----:B------:R2:W-:Y:S01]  /*4b60*/  @!P1 SYNCS.ARRIVE.TRANS64.RED.A0TR RZ, [UR21+0x58], R7 ;  /* 0x00005807ffff99a7 */ /* 0x0005e20008300415 */
[----:B------:R-:W-:Y:S01]  /*4b70*/  SYNCS.ARRIVE.TRANS64.RED.A1T0 RZ, [UR33], RZ ;  /* 0x000000ffffff79a7 */ /* 0x000fe20008100421 */
[----:B------:R-:W-:Y:S05]  /*4b80*/  BRA.U UP1, `(.L_x_84) ;  /* 0xfffffff501247547 */ /* 0x000fea000b83ffff */
[----:B------:R-:W-:-:S04]  /*4b90*/  SHF.L.U32 R3, R15, 0x1f, RZ ;  /* 0x0000001f0f037819 */ /* 0x000fc800000006ff */
[----:B------:R-:W3:Y:S02]  /*4ba0*/  SYNCS.PHASECHK.TRANS64.TRYWAIT P0, [UR21+0x60], R3 ;  /* 0x00006003ff0075a7 */ /* 0x000ee40008001115 */
[----:B---3--:R-:W-:Y:S05]  /*4bb0*/  @!P0 BRA `(.L_x_85) ;  /* 0x0000004400788947 */ /* 0x008fea0003800000 */
.L_x_150:
[----:B---3--:R-:W-:-:S07]  /*4bc0*/  MOV R0, UR21 ;  /* 0x0000001500007c02 */ /* 0x008fce0008000f00 */
.L_x_86:
[----:B---3--:R-:W-:-:S04]  /*4bd0*/  SHF.L.U32 R3, R15, 0x1f, RZ ;  /* 0x0000001f0f037819 */ /* 0x008fc800000006ff */
[----:B------:R3:W4:Y:S03]  /*4be0*/  SYNCS.PHASECHK.TRANS64.TRYWAIT P0, [R0+URZ+0x68], R3 ;  /* 0x00006803000075a7 */ /* 0x00072600080011ff */
[----:B----4-:R-:W-:Y:S05]  /*4bf0*/  @!P0 NANOSLEEP.SYNCS 0x989680 ;  /* 0x009896800000895d */ /* 0x010fea0003900000 */
[----:B------:R-:W4:Y:S02]  /*4c00*/  @!P0 SYNCS.PHASECHK.TRANS64 P0, [R0+URZ+0x68], R3 ;  /* 0x00006803000085a7 */ /* 0x000f2400080010ff */
[----:B-12-4-:R-:W-:Y:S05]  /*4c10*/  @P0 EXIT ;  /* 0x000000000000094d */ /* 0x016fea0003800000 */
[----:B------:R-:W-:Y:S05]  /*4c20*/  BRA `(.L_x_86) ;  /* 0xfffffffc00e87947 */ /* 0x000fea000383ffff */
.L_x_75:
[----:B------:R-:W-:-:S06]  /*4c30*/  UISETP.GE.AND UP0, UPT, UR17, 0x4, UPT ;  /* 0x000000041100788c */ /* 0x000fcc000bf06270 */
[----:B------:R-:W-:-:S13]  /*4c40*/  PLOP3.LUT P0, PT, PT, PT, UP0, 0x80, 0x8 ;  /* 0x000000000008781c */ /* 0x000fda0003f0f008 */
[----:B------:R-:W-:Y:S05]  /*4c50*/  @!P0 EXIT ;  /* 0x000000000000894d */ /* 0x000fea0003800000 */
[----:B------:R-:W-:Y:S01]  /*4c60*/  BAR.SYNC.DEFER_BLOCKING 0x6, 0xa0 ;  /* 0x0182800000007b1d */ /* 0x000fe20000010000 */
[C---:B------:R-:W-:Y:S01]  /*4c70*/  IMAD.SHL.U32 R4, R170.reuse, 0x40, RZ ;  /* 0x00000040aa047824 */ /* 0x040fe200078e00ff */
[C---:B------:R-:W-:Y:S01]  /*4c80*/  LOP3.LUT R178, R170.reuse, 0x60, RZ, 0xc0, !PT ;  /* 0x00000060aab27812 */ /* 0x040fe200078ec0ff */
[C---:B------:R-:W-:Y:S01]  /*4c90*/  IMAD.SHL.U32 R137, R170.reuse, 0x8, RZ ;  /* 0x00000008aa897824 */ /* 0x040fe200078e00ff */
[C---:B------:R-:W-:Y:S01]  /*4ca0*/  LOP3.LUT R176, R170.reuse, 0x2, RZ, 0xc0, !PT ;  /* 0x00000002aab07812 */ /* 0x040fe200078ec0ff */
[----:B------:R-:W-:Y:S01]  /*4cb0*/  IMAD.U32 R69, R170, 0x10000, RZ ;  /* 0x00010000aa457824 */ /* 0x000fe200078e00ff */
[----:B------:R-:W-:Y:S02]  /*4cc0*/  UMOV UR44, 0x400 ;  /* 0x00000400002c7882 */ /* 0x000fe40000000000 */
[----:B------:R-:W1:Y:S01]  /*4cd0*/  LDC.64 R156, c[0x0][0x8b0] ;  /* 0x00022c00ff9c7b82 */ /* 0x000e620000000a00 */
[----:B------:R-:W-:Y:S01]  /*4ce0*/  ULEA UR44, UR45, UR44, 0x18 ;  /* 0x0000002c2d2c7291 */ /* 0x000fe2000f8ec0ff */
[----:B------:R-:W-:Y:S01]  /*4cf0*/  LOP3.LUT R6, R4, 0x180, RZ, 0xc0, !PT ;  /* 0x0000018004067812 */ /* 0x000fe200078ec0ff */
[----:B------:R-:W-:Y:S01]  /*4d00*/  HFMA2 R68, -RZ, RZ, 0, 0 ;  /* 0x00000000ff447431 */ /* 0x000fe200000001ff */
[----:B------:R-:W-:Y:S01]  /*4d10*/  LOP3.LUT R69, R69, 0x600000, RZ, 0xc0, !PT ;  /* 0x0060000045457812 */ /* 0x000fe200078ec0ff */
[----:B------:R-:W-:Y:S01]  /*4d20*/  UIADD3 UR4, UPT, UPT, UR44, 0x4200, URZ ;  /* 0x000042002c047890 */ /* 0x000fe2000fffe0ff */
[----:B------:R-:W-:Y:S01]  /*4d30*/  LOP3.LUT R137, R6, 0x30, R137, 0xf8, !PT ;  /* 0x0000003006897812 */ /* 0x000fe200078ef889 */
[----:B------:R-:W-:Y:S01]  /*4d40*/  IMAD.MOV.U32 R168, RZ, RZ, RZ ;  /* 0x000000ffffa87224 */ /* 0x000fe200078e00ff */
[----:B------:R-:W2:Y:S01]  /*4d50*/  LDC.64 R138, c[0x0][0x8a8] ;  /* 0x00022a00ff8a7b82 */ /* 0x000ea20000000a00 */
[----:B------:R-:W-:Y:S01]  /*4d60*/  LOP3.LUT R170, R170, 0x4, RZ, 0xc0, !PT ;  /* 0x00000004aaaa7812 */ /* 0x000fe200078ec0ff */
[----:B------:R-:W-:Y:S01]  /*4d70*/  IMAD.MOV.U32 R162, RZ, RZ, RZ ;  /* 0x000000ffffa27224 */ /* 0x000fe200078e00ff */
[----:B------:R-:W-:-:S02]  /*4d80*/  LOP3.LUT R137, R137, 0x1e40, R4, 0xf8, !PT ;  /* 0x00001e4089897812 */ /* 0x000fc400078ef804 */
[----:B------:R-:W-:Y:S01]  /*4d90*/  CS2R R166, SRZ ;  /* 0x0000000000a67805 */ /* 0x000fe2000001ff00 */
[----:B------:R-:W-:Y:S01]  /*4da0*/  IMAD.MOV.U32 R165, RZ, RZ, RZ ;  /* 0x000000ffffa57224 */ /* 0x000fe200078e00ff */
[----:B------:R-:W-:Y:S01]  /*4db0*/  IADD3 R169, PT, PT, -R170, 0x2, RZ ;  /* 0x00000002aaa97810 */ /* 0x000fe20007ffe1ff */
[----:B------:R-:W-:Y:S01]  /*4dc0*/  IMAD.MOV R164, RZ, RZ, -R176 ;  /* 0x000000ffffa47224 */ /* 0x000fe200078e0ab0 */
[----:B------:R-:W-:Y:S01]  /*4dd0*/  IADD3 R171, PT, PT, R137, UR44, RZ ;  /* 0x0000002c89ab7c10 */ /* 0x000fe2000fffe0ff */
[----:B------:R-:W3:Y:S01]  /*4de0*/  LDS R0, [UR44+0x130] ;  /* 0x0001302cff007984 */ /* 0x000ee20008000800 */
[----:B------:R-:W-:Y:S01]  /*4df0*/  IMAD.MOV R163, RZ, RZ, -R170 ;  /* 0x000000ffffa37224 */ /* 0x000fe200078e0aaa */
[----:B------:R-:W-:Y:S01]  /*4e00*/  MOV R177, UR4 ;  /* 0x0000000400b17c02 */ /* 0x000fe20008000f00 */
[----:B------:R-:W4:Y:S01]  /*4e10*/  LDCU UR58, c[0x0][0x370] ;  /* 0x00006e00ff3a77ac */ /* 0x000f220008000800 */
[----:B------:R-:W-:Y:S01]  /*4e20*/  VIADD R171, R171, 0x200 ;  /* 0x00000200abab7836 */ /* 0x000fe20000000000 */
[----:B------:R-:W1:Y:S01]  /*4e30*/  LDCU UR43, c[0x0][0xb0c] ;  /* 0x00016180ff2b77ac */ /* 0x000e620008000800 */
[----:B------:R-:W1:Y:S01]  /*4e40*/  LDCU UR39, c[0x0][0xb30] ;  /* 0x00016600ff2777ac */ /* 0x000e620008000800 */
[----:B------:R-:W1:Y:S01]  /*4e50*/  LDCU.64 UR56, c[0x0][0x888] ;  /* 0x00011100ff3877ac */ /* 0x000e620008000a00 */
[----:B------:R-:W1:Y:S01]  /*4e60*/  LDCU.64 UR40, c[0x0][0xb28] ;  /* 0x00016500ff2877ac */ /* 0x000e620008000a00 */
[----:B------:R-:W1:Y:S01]  /*4e70*/  LDCU.64 UR60, c[0x0][0x890] ;  /* 0x00011200ff3c77ac */ /* 0x000e620008000a00 */
[----:B------:R-:W1:Y:S01]  /*4e80*/  LDCU.128 UR52, c[0x0][0xb10] ;  /* 0x00016200ff3477ac */ /* 0x000e620008000c00 */
[----:B------:R-:W1:Y:S01]  /*4e90*/  LDCU UR47, c[0x0][0x374] ;  /* 0x00006e80ff2f77ac */ /* 0x000e620008000800 */
[----:B------:R-:W-:Y:S01]  /*4ea0*/  UIADD3 UR62, UPT, UPT, UR44, 0x200, URZ ;  /* 0x000002002c3e7890 */ /* 0x000fe2000fffe0ff */
[----:B-1234-:R-:W-:-:S11]  /*4eb0*/  IMAD.IADD R69, R0, 0x1, R69 ;  /* 0x0000000100457824 */ /* 0x01efd600078e0245 */
.L_x_113:
[C---:B------:R-:W-:Y:S02]  /*4ec0*/  LEA R3, R162.reuse, UR44, 0x3 ;  /* 0x0000002ca2037c11 */ /* 0x040fe4000f8e18ff */
[----:B------:R-:W-:Y:S02]  /*4ed0*/  SHF.L.U32 R0, R167, 0x1f, RZ ;  /* 0x0000001fa7007819 */ /* 0x000fe400000006ff */
[----:B-1----:R-:W-:Y:S02]  /*4ee0*/  LEA R5, R162, UR44, 0x4 ;  /* 0x0000002ca2057c11 */ /* 0x002fe4000f8e20ff */
[----:B------:R-:W1:Y:S02]  /*4ef0*/  SYNCS.PHASECHK.TRANS64.TRYWAIT P0, [R3+URZ+0x80], R0 ;  /* 0x00008000030075a7 */ /* 0x000e6400080011ff */
[----:B-1----:R-:W-:Y:S05]  /*4f00*/  @!P0 BRA `(.L_x_87) ;  /* 0x0000004000bc8947 */ /* 0x002fea0003800000 */
.L_x_151:
        /* <DEDUP_REMOVED lines=11> */
[----:B------:R-:W-:Y:S01]  /*4fc0*/  PLOP3.LUT P0, PT, PT, PT, UP1, 0x80, 0x8 ;  /* 0x000000000008781c */ /* 0x000fe20003f0f018 */
[----:B------:R-:W-:Y:S11]  /*4fd0*/  UP2UR UR46, UPR, URZ, 0x2 ;  /* 0x00000002ff2e7883 */ /* 0x000ff60008000000 */
[----:B------:R-:W-:Y:S01]  /*4fe0*/  @!UPT UIADD3 URZ, UPT, UPT, URZ, URZ, URZ ;  /* 0x000000fffffff290 */ /* 0x000fe2000fffe0ff */
[----:B-1----:R-:W-:Y:S02]  /*4ff0*/  @P0 SHF.R.U32.HI R0, RZ, 0x10, R5 ;  /* 0x00000010ff000819 */ /* 0x002fe40000011605 */
        /* <DEDUP_REMOVED lines=12> */
[----:B------:R-:W2:Y:S01]  /*50c0*/  LDCU UR12, c[0x0][0xb20] ;  /* 0x00016400ff0c77ac */ /* 0x000ea20008000800 */
[----:B------:R-:W-:Y:S02]  /*50d0*/  UIMAD.WIDE.U32 UR4, UR47, UR55, URZ ;  /* 0x000000372f0472a5 */ /* 0x000fe4000f8e00ff */
[----:B------:R-:W-:Y:S02]  /*50e0*/  UIMAD.WIDE.U32 UR6, UR58, UR52, URZ ;  /* 0x000000343a0672a5 */ /* 0x000fe4000f8e00ff */
[----:B------:R-:W-:Y:S02]  /*50f0*/  UISETP.NE.AND UP0, UPT, UR54, 0x1, UPT ;  /* 0x000000013600788c */ /* 0x000fe4000bf05270 */
[----:B------:R-:W-:Y:S02]  /*5100*/  UIMAD.WIDE.U32 UR8, UR37, UR55, URZ ;  /* 0x00000037250872a5 */ /* 0x000fe4000f8e00ff */
[----:B------:R-:W-:Y:S02]  /*5110*/  UIMAD.WIDE.U32 UR10, UR38, UR52, URZ ;  /* 0x00000034260a72a5 */ /* 0x000fe4000f8e00ff */
[----:B------:R-:W-:Y:S02]  /*5120*/  UISETP.NE.AND UP1, UPT, UR43, 0x1, UPT ;  /* 0x000000012b00788c */ /* 0x000fe4000bf25270 */
[----:B------:R-:W-:Y:S01]  /*5130*/  UISETP.NE.AND UP2, UPT, UR42, 0x1, UPT ;  /* 0x000000012a00788c */ /* 0x000fe2000bf45270 */
[----:B------:R-:W-:Y:S02]  /*5140*/  UMOV UR4, UR5 ;  /* 0x0000000500047c82 */ /* 0x000fe40008000000 */
[----:B--2---:R-:W-:Y:S03]  /*5150*/  USHF.R.U32.HI UR5, URZ, UR12, UR4 ;  /* 0x0000000cff057299 */ /* 0x004fe60008011604 */
[----:B------:R-:W-:Y:S02]  /*5160*/  UMOV UR4, UR7 ;  /* 0x0000000700047c82 */ /* 0x000fe40008000000 */
[----:B------:R-:W-:Y:S02]  /*5170*/  USHF.R.U32.HI UR7, URZ, UR53, UR4 ;  /* 0x00000035ff077299 */ /* 0x000fe40008011604 */
[----:B------:R-:W-:Y:S02]  /*5180*/  USEL UR4, UR47, UR5, !UP0 ;  /* 0x000000052f047287 */ /* 0x000fe4000c000000 */
[----:B------:R-:W-:Y:S01]  /*5190*/  USEL UR7, UR58, UR7, !UP1 ;  /* 0x000000073a077287 */ /* 0x000fe2000c800000 */
[----:B------:R-:W-:Y:S01]  /*51a0*/  UMOV UR5, UR9 ;  /* 0x0000000900057c82 */ /* 0x000fe20008000000 */
[----:B------:R-:W-:Y:S02]  /*51b0*/  UIMAD.WIDE.U32 UR8, UR4, UR40, URZ ;  /* 0x00000028040872a5 */ /* 0x000fe4000f8e00ff */
[----:B------:R-:W-:Y:S03]  /*51c0*/  USHF.R.U32.HI UR6, URZ, UR12, UR5 ;  /* 0x0000000cff067299 */ /* 0x000fe60008011605 */
[----:B------:R-:W-:Y:S01]  /*51d0*/  UMOV UR5, UR11 ;  /* 0x0000000b00057c82 */ /* 0x000fe20008000000 */
[----:B------:R-:W-:Y:S02]  /*51e0*/  UIMAD.WIDE.U32 UR10, UR7, UR40, URZ ;  /* 0x00000028070a72a5 */ /* 0x000fe4000f8e00ff */
[----:B------:R-:W-:Y:S02]  /*51f0*/  USHF.R.U32.HI UR12, URZ, UR53, UR5 ;  /* 0x00000035ff0c7299 */ /* 0x000fe40008011605 */
[----:B------:R-:W-:Y:S01]  /*5200*/  USEL UR6, UR37, UR6, !UP0 ;  /* 0x0000000625067287 */ /* 0x000fe2000c000000 */
[----:B------:R-:W-:Y:S02]  /*5210*/  UMOV UR5, UR9 ;  /* 0x0000000900057c82 */ /* 0x000fe40008000000 */
[----:B------:R-:W-:Y:S01]  /*5220*/  UMOV UR10, UR11 ;  /* 0x0000000b000a7c82 */ /* 0x000fe20008000000 */
[----:B------:R-:W-:Y:S02]  /*5230*/  @UP2 USHF.R.U32.HI UR4, URZ, UR41, UR5 ;  /* 0x00000029ff042299 */ /* 0x000fe40008011605 */
[----:B------:R-:W-:Y:S02]  /*5240*/  @UP2 USHF.R.U32.HI UR7, URZ, UR41, UR10 ;  /* 0x00000029ff072299 */ /* 0x000fe4000801160a */
[----:B------:R-:W-:Y:S02]  /*5250*/  UIMAD UR4, UR42, UR4, URZ ;  /* 0x000000042a0472a4 */ /* 0x000fe4000f8e02ff */
[----:B------:R-:W-:Y:S02]  /*5260*/  UIMAD.WIDE.U32 UR10, UR6, UR40, URZ ;  /* 0x00000028060a72a5 */ /* 0x000fe4000f8e00ff */
[----:B------:R-:W-:Y:S02]  /*5270*/  USEL UR5, UR38, UR12, !UP1 ;  /* 0x0000000c26057287 */ /* 0x000fe4000c800000 */
[----:B------:R-:W-:Y:S02]  /*5280*/  UIMAD UR8, UR42, UR7, URZ ;  /* 0x000000072a0872a4 */ /* 0x000fe4000f8e02ff */
[----:B------:R-:W-:Y:S03]  /*5290*/  UISETP.GE.AND UP0, UPT, UR6, UR4, UPT ;  /* 0x000000040600728c */ /* 0x000fe6000bf06270 */
[----:B------:R-:W-:Y:S01]  /*52a0*/  UMOV UR4, UR11 ;  /* 0x0000000b00047c82 */ /* 0x000fe20008000000 */
[----:B------:R-:W-:Y:S02]  /*52b0*/  UISETP.GE.OR UP0, UPT, UR5, UR8, UP0 ;  /* 0x000000080500728c */ /* 0x000fe40008706670 */
[----:B------:R-:W-:Y:S02]  /*52c0*/  USHF.R.U32.HI UR4, URZ, UR41, UR4 ;  /* 0x00000029ff047299 */ /* 0x000fe40008011604 */
[----:B------:R-:W-:Y:S02]  /*52d0*/  UIMAD.WIDE.U32 UR8, UR5, UR40, URZ ;  /* 0x00000028050872a5 */ /* 0x000fe4000f8e00ff */
[----:B------:R-:W-:Y:S02]  /*52e0*/  USEL UR11, UR6, UR4, !UP2 ;  /* 0x00000004060b7287 */ /* 0x000fe4000d000000 */
[----:B------:R-:W-:Y:S02]  /*52f0*/  UIADD3 UR8, UPT, UPT, -UR5, URZ, URZ ;  /* 0x000000ff05087290 */ /* 0x000fe4000fffe1ff */
[----:B------:R-:W-:Y:S01]  /*5300*/  UIADD3 UR10, UPT, UPT, -UR11, URZ, URZ ;  /* 0x000000ff0b0a7290 */ /* 0x000fe2000fffe1ff */
[----:B------:R-:W-:Y:S01]  /*5310*/  @!UP0 UMOV UR4, UR9 ;  /* 0x0000000900048c82 */ /* 0x000fe20008000000 */
[----:B------:R-:W-:Y:S02]  /*5320*/  UIADD3 UR9, UPT, UPT, -UR6, URZ, URZ ;  /* 0x000000ff06097290 */ /* 0x000fe4000fffe1ff */
[----:B------:R-:W-:Y:S02]  /*5330*/  @!UP0 USHF.R.U32.HI UR4, URZ, UR41, UR4 ;  /* 0x00000029ff048299 */ /* 0x000fe40008011604 */
[----:B------:R-:W-:Y:S02]  /*5340*/  UIMAD UR10, UR42, UR10, UR6 ;  /* 0x0000000a2a0a72a4 */ /* 0x000fe4000f8e0206 */
[----:B------:R-:W-:Y:S04]  /*5350*/  @!UP0 USEL UR4, UR5, UR4, !UP2 ;  /* 0x0000000405048287 */ /* 0x000fe8000d000000 */
[----:B------:R-:W-:Y:S02]  /*5360*/  @!UP0 UIMAD UR10, UR7, UR10, UR4 ;  /* 0x0000000a070a82a4 */ /* 0x000fe4000f8e0204 */
[----:B------:R-:W-:Y:S02]  /*5370*/  @!UP0 UIADD3 UR11, UPT, UPT, UR11, -UR4, URZ ;  /* 0x800000040b0b8290 */ /* 0x000fe4000fffe0ff */
[----:B------:R-:W-:Y:S02]  /*5380*/  UIMAD UR7, UR43, UR8, UR38 ;  /* 0x000000082b0772a4 */ /* 0x000fe4000f8e0226 */
[----:B------:R-:W-:Y:S02]  /*5390*/  @!UP0 UIMAD UR6, UR11, UR42, UR5 ;  /* 0x0000002a0b0682a4 */ /* 0x000fe4000f8e0205 */
[----:B------:R-:W-:Y:S01]  /*53a0*/  UIMAD UR4, UR54, UR9, UR37 ;  /* 0x00000009360472a4 */ /* 0x000fe2000f8e0225 */
[----:B------:R-:W-:Y:S02]  /*53b0*/  @!UP0 UMOV UR5, UR10 ;  /* 0x0000000a00058c82 */ /* 0x000fe40008000000 */
[----:B------:R-:W-:Y:S02]  /*53c0*/  UIMAD UR38, UR5, UR43, UR7 ;  /* 0x0000002b052672a4 */ /* 0x000fe4000f8e0207 */
[----:B------:R-:W-:Y:S11]  /*53d0*/  UIMAD UR37, UR6, UR54, UR4 ;  /* 0x00000036062572a4 */ /* 0x000ff6000f8e0204 */
[----:B------:R-:W-:Y:S01]  /*53e0*/  @!UPT UIADD3 URZ, UPT, UPT, URZ, URZ, URZ ;  /* 0x000000fffffff290 */ /* 0x000fe2000fffe0ff */
.L_x_88:
[----:B------:R-:W-:Y:S01]  /*53f0*/  UISETP.NE.AND UP0, UPT, UR39, 0x1, UPT ;  /* 0x000000012700788c */ /* 0x000fe2000bf05270 */
[----:B------:R-:W-:Y:S01]  /*5400*/  IADD3 R162, PT, PT, R162, 0x1, RZ ;  /* 0x00000001a2a27810 */ /* 0x000fe20007ffe0ff */
[----:B------:R-:W-:Y:S02]  /*5410*/  USHF.L.U32 UR50, UR16, 0x7, URZ ;  /* 0x0000000710327899 */ /* 0x000fe400080006ff */
[----:B------:R-:W-:Y:S07]  /*5420*/  USHF.L.U32 UR49, UR20, 0x7, URZ ;  /* 0x0000000714317899 */ /* 0x000fee00080006ff */
[----:B------:R-:W2:Y:S01]  /*5430*/  @!UP0 LDCU.128 UR12, c[0x0][0xb10] ;  /* 0x00016200ff0c87ac */ /* 0x000ea20008000c00 */
[----:B------:R-:W3:Y:S01]  /*5440*/  @!UP0 LDCU UR5, c[0x0][0xb0c] ;  /* 0x00016180ff0587ac */ /* 0x000ee20008000800 */
[----:B------:R-:W4:Y:S01]  /*5450*/  @!UP0 LDCU UR10, c[0x0][0xb20] ;  /* 0x00016400ff0a87ac */ /* 0x000f220008000800 */
[----:B--2---:R-:W-:Y:S02]  /*5460*/  UIMAD.WIDE.U32 UR8, UR38, UR12, URZ ;  /* 0x0000000c260872a5 */ /* 0x004fe4000f8e00ff */
[----:B------:R-:W-:Y:S02]  /*5470*/  UIMAD.WIDE.U32 UR6, UR37, UR15, URZ ;  /* 0x0000000f250672a5 */ /* 0x000fe4000f8e00ff */
[----:B------:R-:W-:Y:S03]  /*5480*/  @!UP0 UISETP.NE.AND UP1, UPT, UR14, 0x1, UPT ;  /* 0x000000010e00888c */ /* 0x000fe6000bf25270 */
[----:B------:R-:W-:Y:S01]  /*5490*/  @!UP0 UMOV UR4, UR9 ;  /* 0x0000000900048c82 */ /* 0x000fe20008000000 */
[----:B---3--:R-:W-:Y:S02]  /*54a0*/  @!UP0 UISETP.NE.AND UP2, UPT, UR5, 0x1, UPT ;  /* 0x000000010500888c */ /* 0x008fe4000bf45270 */
[----:B------:R-:W-:Y:S01]  /*54b0*/  @!UP0 USHF.R.U32.HI UR4, URZ, UR13, UR4 ;  /* 0x0000000dff048299 */ /* 0x000fe20008011604 */
[----:B------:R-:W-:Y:S02]  /*54c0*/  @!UP0 UMOV UR6, UR7 ;  /* 0x0000000700068c82 */ /* 0x000fe40008000000 */
[----:B----4-:R-:W-:Y:S02]  /*54d0*/  @!UP0 USHF.R.U32.HI UR6, URZ, UR10, UR6 ;  /* 0x0000000aff068299 */ /* 0x010fe40008011606 */
[----:B------:R-:W-:Y:S02]  /*54e0*/  @!UP0 USEL UR7, UR38, UR4, !UP2 ;  /* 0x0000000426078287 */ /* 0x000fe4000d000000 */
[----:B------:R-:W-:Y:S04]  /*54f0*/  @!UP0 USEL UR6, UR37, UR6, !UP1 ;  /* 0x0000000625068287 */ /* 0x000fe8000c800000 */
[----:B------:R-:W-:Y:S02]  /*5500*/  @!UP0 UIADD3 UR4, UPT, UPT, -UR7, UR6, URZ ;  /* 0x0000000607048290 */ /* 0x000fe4000fffe1ff */
[----:B------:R-:W-:Y:S02]  /*5510*/  @!UP0 UIADD3 UR6, UPT, UPT, UR7, -UR6, URZ ;  /* 0x8000000607068290 */ /* 0x000fe4000fffe0ff */
[----:B------:R-:W-:Y:S02]  /*5520*/  @!UP0 UIMAD UR38, UR4, UR5, UR38 ;  /* 0x00000005042682a4 */ /* 0x000fe4000f8e0226 */
[----:B------:R-:W-:Y:S02]  /*5530*/  @!UP0 UIMAD UR37, UR6, UR14, UR37 ;  /* 0x0000000e062582a4 */ /* 0x000fe4000f8e0225 */
[----:B------:R-:W-:Y:S09]  /*5540*/  ULOP3.LUT UP0, URZ, UR62, 0x1b0, URZ, 0xc0, !UPT ;  /* 0x000001b03eff7892 */ /* 0x000ff2000f80c0ff */
[----:B------:R-:W-:Y:S05]  /*5550*/  BRA.U !UP0, `(.L_x_89) ;  /* 0x0000000108407547 */ /* 0x000fea000b800000 */
[----:B------:R-:W2:Y:S01]  /*5560*/  LDCU.64 UR8, c[0x4][0x80] ;  /* 0x01001000ff0877ac */ /* 0x000ea20008000a00 */
[----:B------:R-:W-:Y:S01]  /*5570*/  MOV R3, 0x0 ;  /* 0x0000000000037802 */ /* 0x000fe20000000f00 */
[----:B------:R-:W-:Y:S02]  /*5580*/  HFMA2 R12, -RZ, RZ, 0, 5.9604644775390625e-08 ;  /* 0x00000001ff0c7431 */ /* 0x000fe400000001ff */
[----:B------:R-:W-:Y:S02]  /*5590*/  IMAD.MOV.U32 R8, RZ, RZ, 0x70 ;  /* 0x00000070ff087424 */ /* 0x000fe400078e00ff */
[----:B------:R-:W-:Y:S01]  /*55a0*/  IMAD.MOV.U32 R13, RZ, RZ, RZ ;  /* 0x000000ffff0d7224 */ /* 0x000fe200078e00ff */
[----:B------:R-:W3:Y:S01]  /*55b0*/  LDCU.64 UR6, c[0x4][0x88] ;  /* 0x01001100ff0677ac */ /* 0x000ee20008000a00 */
[----:B------:R-:W4:Y:S01]  /*55c0*/  LDC.64 R2, c[0x4][R3] ;  /* 0x0100000003027b82 */ /* 0x000f220000000a00 */
[----:B------:R-:W1:Y:S01]  /*55d0*/  LDCU.64 UR4, c[0x4][0x8] ;  /* 0x01000100ff0477ac */ /* 0x000e620008000a00 */
[----:B--2---:R-:W-:Y:S01]  /*55e0*/  MOV R5, UR9 ;  /* 0x0000000900057c02 */ /* 0x004fe20008000f00 */
[----:B------:R-:W-:Y:S01]  /*55f0*/  IMAD.U32 R4, RZ, RZ, UR8 ;  /* 0x00000008ff047e24 */ /* 0x000fe2000f8e00ff */
[----:B---3--:R-:W-:Y:S01]  /*5600*/  MOV R7, UR7 ;  /* 0x0000000700077c02 */ /* 0x008fe20008000f00 */
[----:B------:R-:W-:Y:S01]  /*5610*/  IMAD.U32 R6, RZ, RZ, UR6 ;  /* 0x00000006ff067e24 */ /* 0x000fe2000f8e00ff */
[----:B-1----:R-:W-:Y:S01]  /*5620*/  MOV R11, UR5 ;  /* 0x00000005000b7c02 */ /* 0x002fe20008000f00 */
[----:B------:R-:W-:Y:S02]  /*5630*/  IMAD.U32 R10, RZ, RZ, UR4 ;  /* 0x00000004ff0a7e24 */ /* 0x000fe4000f8e00ff */
[----:B------:R-:W-:Y:S07]  /*5640*/  LEPC R20, `(.L_x_89) ;  /* 0x000000001014794e */ /* 0x000fee0000000000 */
[----:B----45:R-:W-:Y:S05]  /*5650*/  CALL.ABS.NOINC R2 ;  /* 0x0000000002007343 */ /* 0x030fea0003c00000 */
.L_x_89:
[----:B------:R-:W-:Y:S01]  /*5660*/  LOP3.LUT P0, RZ, R177, 0x1b0, RZ, 0xc0, !PT ;  /* 0x000001b0b1ff7812 */ /* 0x000fe2000780c0ff */
[----:B------:R-:W-:Y:S11]  /*5670*/  BSSY.RECONVERGENT B6, `(.L_x_90) ;  /* 0x0000013000067945 */ /* 0x000ff60003800200 */
[----:B------:R-:W-:Y:S01]  /*5680*/  @!UPT UIADD3 URZ, UPT, UPT, URZ, URZ, URZ ;  /* 0x000000fffffff290 */ /* 0x000fe2000fffe0ff */
[----:B------:R-:W-:Y:S05]  /*5690*/  @!P0 BRA `(.L_x_91) ;  /* 0x0000000000408947 */ /* 0x000fea0003800000 */
        /* <DEDUP_REMOVED lines=16> */
.L_x_91:
[----:B------:R-:W-:Y:S05]  /*57a0*/  BSYNC.RECONVERGENT B6 ;  /* 0x0000000000067941 */ /* 0x000fea0003800200 */
.L_x_90:
[----:B------:R-:W-:Y:S01]  /*57b0*/  R2UR UR4, R161 ;  /* 0x00000000a10472ca */ /* 0x000fe200000e0000 */
[----:B------:R-:W-:Y:S01]  /*57c0*/  UISETP.NE.U32.AND UP0, UPT, UR60, URZ, UPT ;  /* 0x000000ff3c00728c */ /* 0x000fe2000bf05070 */
[----:B------:R-:W-:Y:S02]  /*57d0*/  ISETP.NE.U32.AND P4, PT, R156, RZ, PT ;  /* 0x000000ff9c00720c */ /* 0x000fe40003f85070 */
[----:B------:R-:W-:Y:S01]  /*57e0*/  ISETP.NE.U32.AND P2, PT, RZ, UR56, PT ;  /* 0x00000038ff007c0c */ /* 0x000fe2000bf45070 */
[----:B------:R-:W-:Y:S01]  /*57f0*/  UISETP.NE.AND.EX UP1, UPT, UR61, URZ, UPT, UP0 ;  /* 0x000000ff3d00728c */ /* 0x000fe2000bf25300 */
[----:B------:R-:W-:Y:S01]  /*5800*/  ISETP.NE.AND.EX P4, PT, R157, RZ, PT, P4 ;  /* 0x000000ff9d00720c */ /* 0x000fe20003f85340 */
[----:B------:R-:W-:Y:S01]  /*5810*/  UPLOP3.LUT UP0, UPT, UPT, UPT, UPT, 0x40, 0x4 ;  /* 0x000000000004789c */ /* 0x000fe20003f0e870 */
[----:B------:R-:W-:Y:S05]  /*5820*/  ISETP.NE.AND.EX P2, PT, RZ, UR57, PT, P2 ;  /* 0x00000039ff007c0c */ /* 0x000fea000bf45320 */
[----:B------:R-:W-:Y:S06]  /*5830*/  UISETP.NE.AND UP2, UPT, UR4, URZ, UPT ;  /* 0x000000ff0400728c */ /* 0x000fec000bf45270 */
[----:B------:R-:W-:Y:S05]  /*5840*/  PLOP3.LUT P1, PT, PT, PT, UP2, 0x80, 0x8 ;  /* 0x000000000008781c */ /* 0x000fea0003f2f028 */
[----:B------:R-:W-:Y:S06]  /*5850*/  @UP2 UPLOP3.LUT UP0, UPT, UPT, UPT, UP1, 0x80, 0x8 ;  /* 0x000000000008289c */ /* 0x000fec0003f0f010 */
[----:B------:R-:W-:Y:S01]  /*5860*/  PLOP3.LUT P0, PT, PT, PT, UP0, 0x80, 0x8 ;  /* 0x000000000008781c */ /* 0x000fe20003f0f008 */
[----:B------:R-:W-:Y:S01]  /*5870*/  @!UPT UIADD3 URZ, UPT, UPT, URZ, URZ, URZ ;  /* 0x000000fffffff290 */ /* 0x000fe2000fffe0ff */
[----:B------:R-:W-:Y:S11]  /*5880*/  BRA.U !UP1, `(.L_x_92) ;  /* 0x00000001093c7547 */ /* 0x000ff6000b800000 */
[----:B------:R-:W-:Y:S01]  /*5890*/  UISETP.NE.U32.AND UP0, UPT, UR56, URZ, UPT ;  /* 0x000000ff3800728c */ /* 0x000fe2000bf05070 */
[----:B-1----:R-:W-:Y:S01]  /*58a0*/  HFMA2 R0, -RZ, RZ, 0, 5.9604644775390625e-08 ;  /* 0x00000001ff007431 */ /* 0x002fe200000001ff */
[----:B------:R-:W1:Y:S01]  /*58b0*/  LDCU.64 UR8, c[0x0][0x358] ;  /* 0x00006b00ff0877ac */ /* 0x000e620008000a00 */
[----:B------:R-:W-:Y:S01]  /*58c0*/  IMAD.MOV.U32 R158, RZ, RZ, 0x1 ;  /* 0x00000001ff9e7424 */ /* 0x000fe200078e00ff */
[----:B------:R-:W-:Y:S06]  /*58d0*/  UISETP.NE.AND.EX UP0, UPT, UR57, URZ, UPT, UP0 ;  /* 0x000000ff3900728c */ /* 0x000fec000bf05300 */
[----:B------:R-:W-:Y:S05]  /*58e0*/  PLOP3.LUT P3, PT, PT, PT, UP0, 0x80, 0x8 ;  /* 0x000000000008781c */ /* 0x000fea0003f6f008 */
[----:B------:R-:W2:Y:S01]  /*58f0*/  @UP0 LDCU.64 UR4, c[0x0][0x888] ;  /* 0x00011100ff0407ac */ /* 0x000ea20008000a00 */
[----:B------:R-:W-:Y:S07]  /*5900*/  @UP0 UIMAD UR6, UR36, UR60, URZ ;  /* 0x0000003c240602a4 */ /* 0x000fee000f8e02ff */
[----:B------:R-:W-:Y:S01]  /*5910*/  @!P3 PRMT R158, R0, 0x7610, R158 ;  /* 0x00007610009eb816 */ /* 0x000fe2000000009e */
[----:B--2---:R-:W-:Y:S06]  /*5920*/  @UP0 UIMAD.WIDE UR4, UR6, 0x4, UR4 ;  /* 0x00000004060408a5 */ /* 0x004fec000f8e0204 */
[----:B------:R-:W-:Y:S01]  /*5930*/  IMAD.U32 R2, RZ, RZ, UR4 ;  /* 0x00000004ff027e24 */ /* 0x000fe2000f8e00ff */
[----:B------:R-:W-:Y:S04]  /*5940*/  MOV R3, UR5 ;  /* 0x0000000500037c02 */ /* 0x000fe80008000f00 */
[----:B------:R-:W2:Y:S01]  /*5950*/  @!UP0 LDCU UR4, c[0x0][0x880] ;  /* 0x00011000ff0487ac */ /* 0x000ea20008000800 */
[----:B-1---5:R3:W5:Y:S02]  /*5960*/  @P3 LDG.E R73, desc[UR8][R2.64] ;  /* 0x0000000802493981 */ /* 0x022764000c1e1900 */
[----:B--23--:R-:W-:Y:S02]  /*5970*/  @!P3 IMAD.U32 R73, RZ, RZ, UR4 ;  /* 0x00000004ff49be24 */ /* 0x00cfe4000f8e00ff */
.L_x_92:
[----:B------:R-:W-:Y:S05]  /*5980*/  @!P4 BRA `(.L_x_93) ;  /* 0x000000000024c947 */ /* 0x000fea0003800000 */
[----:B------:R-:W-:Y:S01]  /*5990*/  ISETP.NE.U32.AND P3, PT, R138, RZ, PT ;  /* 0x000000ff8a00720c */ /* 0x000fe20003f65070 */
[----:B------:R-:W2:Y:S03]  /*59a0*/  LDCU.64 UR4, c[0x0][0x358] ;  /* 0x00006b00ff0477ac */ /* 0x000ea60008000a00 */
[----:B------:R-:W-:Y:S11]  /*59b0*/  ISETP.NE.AND.EX P3, PT, R139, RZ, PT, P3 ;  /* 0x000000ff8b00720c */ /* 0x000ff60003f65330 */
[----:B------:R-:W-:Y:S02]  /*59c0*/  @!UPT UIADD3 URZ, UPT, UPT, URZ, URZ, URZ ;  /* 0x000000fffffff290 */ /* 0x000fe4000fffe0ff */
[----:B------:R-:W3:Y:S01]  /*59d0*/  @P3 LDC.64 R2, c[0x0][0x8a8] ;  /* 0x00022a00ff023b82 */ /* 0x000ee20000000a00 */
[----:B-1----:R-:W-:Y:S04]  /*59e0*/  @P3 IMAD R0, R156, UR36, RZ ;  /* 0x000000249c003c24 */ /* 0x002fe8000f8e02ff */
[----:B---3--:R-:W-:Y:S05]  /*59f0*/  @P3 IMAD.WIDE R2, R0, 0x4, R2 ;  /* 0x0000000400023825 */ /* 0x008fea00078e0202 */
[----:B--2--5:R2:W5:Y:S02]  /*5a00*/  @P3 LDG.E R70, desc[UR4][R2.64] ;  /* 0x0000000402463981 */ /* 0x024564000c1e1900 */
[----:B--2---:R-:W3:Y:S02]  /*5a10*/  @!P3 LDC R70, c[0x0][0x8a0] ;  /* 0x00022800ff46bb82 */ /* 0x004ee40000000800 */
.L_x_93:
[----:B-----5:R-:W-:Y:S01]  /*5a20*/  FSETP.NEU.AND P4, PT, R73, RZ, PT ;  /* 0x000000ff4900720b */ /* 0x020fe20003f8d000 */
[----:B------:R-:W-:Y:S01]  /*5a30*/  BSSY B1, `(.L_x_94) ;  /* 0x0000047000017945 */ /* 0x000fe20003800000 */
[----:B------:R-:W-:Y:S01]  /*5a40*/  SEL R7, RZ, 0xffffffff, P2 ;  /* 0xffffffffff077807 */ /* 0x000fe20001000000 */
[----:B------:R-:W-:Y:S01]  /*5a50*/  IMAD.MOV.U32 R187, RZ, RZ, 0x1 ;  /* 0x00000001ffbb7424 */ /* 0x000fe200078e00ff */
[----:B------:R-:W-:Y:S01]  /*5a60*/  LOP3.LUT P3, RZ, R158, 0xff, RZ, 0xc0, !PT ;  /* 0x000000ff9eff7812 */ /* 0x000fe2000786c0ff */
[----:B------:R-:W-:Y:S01]  /*5a70*/  IMAD R71, R68, 0x80, R69 ;  /* 0x0000008044477824 */ /* 0x000fe200078e0245 */
[----:B-1----:R-:W-:Y:S02]  /*5a80*/  @P1 SEL R0, RZ, 0xffffffff, P4 ;  /* 0xffffffffff001807 */ /* 0x002fe40002000000 */
[----:B------:R-:W-:Y:S02]  /*5a90*/  CS2R R154, SRZ ;  /* 0x00000000009a7805 */ /* 0x000fe4000001ff00 */
[----:B------:R-:W-:Y:S02]  /*5aa0*/  LEA R3, R166, UR44, 0x3 ;  /* 0x0000002ca6037c11 */ /* 0x000fe4000f8e18ff */
[----:B------:R-:W-:Y:S02]  /*5ab0*/  CS2R R152, SRZ ;  /* 0x0000000000987805 */ /* 0x000fe4000001ff00 */
[----:B------:R-:W-:Y:S02]  /*5ac0*/  @P0 SEL R0, R7, R0, !P3 ;  /* 0x0000000007000207 */ /* 0x000fe40005800000 */
[----:B------:R-:W-:Y:S02]  /*5ad0*/  CS2R R150, SRZ ;  /* 0x0000000000967805 */ /* 0x000fe4000001ff00 */
[----:B------:R-:W-:Y:S02]  /*5ae0*/  LEA R186, R68, UR44, 0x3 ;  /* 0x0000002c44ba7c11 */ /* 0x000fe4000f8e18ff */
[----:B------:R-:W-:Y:S02]  /*5af0*/  CS2R R148, SRZ ;  /* 0x0000000000947805 */ /* 0x000fe4000001ff00 */
[----:B------:R-:W-:Y:S02]  /*5b00*/  @P1 LOP3.LUT R0, R0, 0x1, RZ, 0xc0, !PT ;  /* 0x0000000100001812 */ /* 0x000fe400078ec0ff */
[----:B------:R-:W-:Y:S02]  /*5b10*/  CS2R R146, SRZ ;  /* 0x0000000000927805 */ /* 0x000fe4000001ff00 */
[----:B------:R-:W-:Y:S02]  /*5b20*/  SHF.L.U32 R5, R168, 0x1f, RZ ;  /* 0x0000001fa8057819 */ /* 0x000fe400000006ff */
[----:B------:R-:W-:Y:S02]  /*5b30*/  CS2R R144, SRZ ;  /* 0x0000000000907805 */ /* 0x000fe4000001ff00 */
[----:B------:R-:W-:Y:S02]  /*5b40*/  ISETP.NE.U32.OR P6, PT, R0, 0x1, !P1 ;  /* 0x000000010000780c */ /* 0x000fe40004fc5470 */
[----:B------:R-:W-:Y:S02]  /*5b50*/  CS2R R142, SRZ ;  /* 0x00000000008e7805 */ /* 0x000fe4000001ff00 */
[----:B------:R-:W-:Y:S02]  /*5b60*/  PLOP3.LUT P2, PT, PT, PT, UP1, 0x80, 0x8 ;  /* 0x000000000008781c */ /* 0x000fe40003f4f018 */
[----:B------:R-:W-:Y:S02]  /*5b70*/  CS2R R140, SRZ ;  /* 0x00000000008c7805 */ /* 0x000fe4000001ff00 */
[----:B------:R-:W-:Y:S02]  /*5b80*/  SEL R0, RZ, 0xffffffff, P4 ;  /* 0xffffffffff007807 */ /* 0x000fe40002000000 */
[----:B------:R-:W-:Y:S03]  /*5b90*/  P2R R172, PR, RZ, 0x40 ;  /* 0x00000040ffac7803 */ /* 0x000fe60000000000 */
[----:B------:R-:W-:Y:S04]  /*5ba0*/  @P6 SHF.L.U32 R2, R165, 0x1f, RZ ;  /* 0x0000001fa5026819 */ /* 0x000fe800000006ff */
[----:B------:R-:W-:Y:S01]  /*5bb0*/  @P2 SEL R0, R7, R0, !P3 ;  /* 0x0000000007002207 */ /* 0x000fe20005800000 */
[----:B------:R-:W1:Y:S03]  /*5bc0*/  @P6 SYNCS.PHASECHK.TRANS64.TRYWAIT P1, [R3+URZ+0x50], R2 ;  /* 0x00005002030065a7 */ /* 0x000e6600080211ff */
[----:B------:R-:W-:Y:S04]  /*5bd0*/  LOP3.LUT R0, R0, 0x1, RZ, 0xc0, !PT ;  /* 0x0000000100007812 */ /* 0x000fe800078ec0ff */
[----:B------:R-:W-:Y:S04]  /*5be0*/  ISETP.NE.U32.AND P5, PT, R0, 0x1, PT ;  /* 0x000000010000780c */ /* 0x000fe80003fa5070 */
[----:B------:R-:W-:Y:S01]  /*5bf0*/  P2R R192, PR, RZ, 0x20 ;  /* 0x00000020ffc07803 */ /* 0x000fe20000000000 */
[----:B------:R2:W4:Y:S01]  /*5c00*/  SYNCS.PHASECHK.TRANS64.TRYWAIT P0, [R186+URZ+0xa0], R5 ;  /* 0x0000a005ba0075a7 */ /* 0x00052200080011ff */
[----:B-1----:R-:W-:Y:S01]  /*5c10*/  @P6 SEL R187, RZ, 0x1, !P1 ;  /* 0x00000001ffbb6807 */ /* 0x002fe20004800000 */
[----:B--2---:R-:W-:Y:S06]  /*5c20*/  @!P6 BRA `(.L_x_95) ;  /* 0x00000000009ce947 */ /* 0x004fec0003800000 */
[----:B------:R-:W-:Y:S01]  /*5c30*/  @P5 IMAD R7, R166, 0x2000, R171 ;  /* 0x00002000a6075824 */ /* 0x000fe200078e02ab */
[----:B------:R-:W-:Y:S01]  /*5c40*/  ISETP.NE.AND P1, PT, R187, RZ, PT ;  /* 0x000000ffbb00720c */ /* 0x000fe20003f25270 */
[----:B------:R-:W-:Y:S01]  /*5c50*/  BSSY B0, `(.L_x_96) ;  /* 0x0000010000007945 */ /* 0x000fe20003800000 */
[----:B------:R-:W-:Y:S01]  /*5c60*/  CS2R R142, SRZ ;  /* 0x00000000008e7805 */ /* 0x000fe2000001ff00 */
[--C-:B------:R-:W-:Y:S01]  /*5c70*/  @P5 IMAD R6, R176, -0x10, R7.reuse ;  /* 0xfffffff0b0065824 */ /* 0x100fe200078e0207 */
[----:B------:R-:W-:Y:S01]  /*5c80*/  CS2R R140, SRZ ;  /* 0x00000000008c7805 */ /* 0x000fe2000001ff00 */
[----:B------:R-:W-:Y:S01]  /*5c90*/  @P5 IMAD R4, R170, -0x10, R7 ;  /* 0xfffffff0aa045824 */ /* 0x000fe200078e0207 */
[----:B------:R-:W-:Y:S01]  /*5ca0*/  CS2R R150, SRZ ;  /* 0x0000000000967805 */ /* 0x000fe2000001ff00 */
[----:B------:R-:W-:Y:S01]  /*5cb0*/  @P5 IMAD R2, R169, 0x10, R6 ;  /* 0x00000010a9025824 */ /* 0x000fe200078e0206 */
[----:B------:R-:W-:Y:S02]  /*5cc0*/  CS2R R148, SRZ ;  /* 0x0000000000947805 */ /* 0x000fe4000001ff00 */
[----:B------:R-:W-:Y:S02]  /*5cd0*/  CS2R R146, SRZ ;  /* 0x0000000000927805 */ /* 0x000fe4000001ff00 */
[----:B------:R-:W-:Y:S02]  /*5ce0*/  CS2R R144, SRZ ;  /* 0x0000000000907805 */ /* 0x000fe4000001ff00 */
[----:B------:R-:W-:Y:S02]  /*5cf0*/  CS2R R154, SRZ ;  /* 0x00000000009a7805 */ /* 0x000fe4000001ff00 */
[----:B------:R-:W-:Y:S01]  /*5d00*/  CS2R R152, SRZ ;  /* 0x0000000000987805 */ /* 0x000fe2000001ff00 */
[----:B------:R-:W-:Y:S06]  /*5d10*/  @P1 BRA `(.L_x_97) ;  /* 0x00000000000c1947 */ /* 0x000fec0003800000 */
[----:B------:R-:W-:Y:S04]  /*5d20*/  SHF.L.U32 R0, R165, 0x1f, RZ ;  /* 0x0000001fa5007819 */ /* 0x000fe800000006ff */
[----:B------:R-:W1:Y:S02]  /*5d30*/  SYNCS.PHASECHK.TRANS64.TRYWAIT P1, [R3+URZ+0x50], R0 ;  /* 0x00005000030075a7 */ /* 0x000e6400080211ff */
[----:B-1----:R-:W-:Y:S05]  /*5d40*/  @!P1 BRA `(.L_x_98) ;  /* 0x0000003400409947 */ /* 0x002fea0003800000 */
.L_x_97:
[----:B------:R-:W-:Y:S05]  /*5d50*/  BSYNC B0 ;  /* 0x0000000000007941 */ /* 0x000fea0003800000 */
.L_x_96:
[----:B------:R-:W-:Y:S01]  /*5d60*/  ISETP.NE.AND P1, PT, R192, RZ, PT ;  /* 0x000000ffc000720c */ /* 0x000fe20003f25270 */
[----:B-1----:R-:W-:Y:S02]  /*5d70*/  VIADD R3, R3, 0x60 ;  /* 0x0000006003037836 */ /* 0x002fe40000000000 */
[----:B------:R-:W-:Y:S02]  /*5d80*/  IMAD.U32 R0, RZ, RZ, UR45 ;  /* 0x0000002dff007e24 */ /* 0x000fe4000f8e00ff */
[----:B------:R-:W-:Y:S03]  /*5d90*/  VIADD R166, R166, 0x1 ;  /* 0x00000001a6a67836 */ /* 0x000fe60000000000 */
[----:B------:R-:W-:Y:S05]  /*5da0*/  PRMT R0, R0, 0x654, R3 ;  /* 0x0000065400007816 */ /* 0x000fea0000000003 */
[----:B------:R1:W2:Y:S04]  /*5db0*/  @P1 LDS.128 R140, [R7] ;  /* 0x00000000078c1984 */ /* 0x0002a80000000c00 */
[----:B------:R1:W1:Y:S04]  /*5dc0*/  @P1 LDS.128 R148, [R4+0x20] ;  /* 0x0000200004941984 */ /* 0x0002680000000c00 */
[----:B------:R1:W1:Y:S04]  /*5dd0*/  @P1 LDS.128 R144, [R6+0x10] ;  /* 0x0000100006901984 */ /* 0x0002680000000c00 */
[----:B------:R1:W1:Y:S01]  /*5de0*/  @P1 LDS.128 R152, [R2+0x10] ;  /* 0x0000100002981984 */ /* 0x0002620000000c00 */
[C---:B------:R-:W-:Y:S01]  /*5df0*/  ISETP.NE.AND P1, PT, R166.reuse, 0x2, PT ;  /* 0x00000002a600780c */ /* 0x040fe20003f25270 */
[----:B------:R-:W-:Y:S01]  /*5e00*/  @!PT LDS RZ, [RZ] ;  /* 0x00000000fffff984 */ /* 0x000fe20000000800 */
[----:B------:R-:W-:Y:S01]  /*5e10*/  @!PT LDS RZ, [RZ] ;  /* 0x00000000fffff984 */ /* 0x000fe20000000800 */
[----:B------:R-:W-:Y:S01]  /*5e20*/  @!PT LDS RZ, [RZ] ;  /* 0x00000000fffff984 */ /* 0x000fe20000000800 */
[----:B------:R-:W-:Y:S01]  /*5e30*/  @!PT LDS RZ, [RZ] ;  /* 0x00000000fffff984 */ /* 0x000fe20000000800 */
[----:B------:R5:W-:Y:S06]  /*5e40*/  MEMBAR.ALL.CTA ;  /* 0x0000000000007992 */ /* 0x000bec0000008000 */
[----:B-----5:R-:W5:Y:S01]  /*5e50*/  FENCE.VIEW.ASYNC.S ;  /* 0x00000000000073c6 */ /* 0x020f620000000000 */
[----:B------:R-:W-:Y:S01]  /*5e60*/  SEL R166, R166, RZ, P1 ;  /* 0x000000ffa6a67207 */ /* 0x000fe20000800000 */
[----:B-----5:R5:W-:Y:S02]  /*5e70*/  SYNCS.ARRIVE.TRANS64.RED.A1T0 RZ, [R0+URZ], RZ ;  /* 0x000000ff00ff79a7 */ /* 0x020be400081004ff */
[----:B-----5:R-:W-:Y:S04]  /*5e80*/  SEL R0, RZ, 0x1, P1 ;  /* 0x00000001ff007807 */ /* 0x020fe80000800000 */
[----:B--2---:R-:W-:Y:S02]  /*5e90*/  LOP3.LUT R165, R165, R0, RZ, 0x3c, !PT ;  /* 0x00000000a5a57212 */ /* 0x004fe400078e3cff */
.L_x_95:
[----:B------:R-:W-:Y:S05]  /*5ea0*/  BSYNC B1 ;  /* 0x0000000000017941 */ /* 0x000fea0003800000 */
.L_x_94:
[----:B------:R-:W-:Y:S04]  /*5eb0*/  SHF.R.U32.HI R0, RZ, 0x15, R71 ;  /* 0x00000015ff007819 */ /* 0x000fe80000011647 */
[----:B------:R-:W-:Y:S01]  /*5ec0*/  LOP3.LUT P1, RZ, R0, 0x3, R159, 0x48, !PT ;  /* 0x0000000300ff7812 */ /* 0x000fe2000782489f */
[----:B------:R-:W-:Y:S01]  /*5ed0*/  @!UPT UIADD3 URZ, UPT, UPT, URZ, URZ, URZ ;  /* 0x000000fffffff290 */ /* 0x000fe2000fffe0ff */
[----:B----4-:R-:W-:Y:S11]  /*5ee0*/  @P0 BRA `(.L_x_99) ;  /* 0x0000000000080947 */ /* 0x010ff60003800000 */
[----:B------:R-:W2:Y:S02]  /*5ef0*/  SYNCS.PHASECHK.TRANS64.TRYWAIT P0, [R186+URZ+0xa0], R5 ;  /* 0x0000a005ba0075a7 */ /* 0x000ea400080011ff */
[----:B--2---:R-:W-:Y:S05]  /*5f00*/  @!P0 BRA `(.L_x_100) ;  /* 0x0000003000e48947 */ /* 0x004fea0003800000 */
.L_x_99:
[----:B------:R-:W-:Y:S04]  /*5f10*/  BSSY.RECONVERGENT B6, `(.L_x_101) ;  /* 0x0000012000067945 */ /* 0x000fe80003800200 */
[----:B------:R-:W-:Y:S05]  /*5f20*/  @!P1 BRA `(.L_x_102) ;  /* 0x0000000000409947 */ /* 0x000fea0003800000 */
[----:B------:R-:W2:Y:S01]  /*5f30*/  LDCU.64 UR8, c[0x4][0x70] ;  /* 0x01000e00ff0877ac */ /* 0x000ea20008000a00 */
[----:B------:R-:W-:Y:S01]  /*5f40*/  MOV R3, 0x0 ;  /* 0x0000000000037802 */ /* 0x000fe20000000f00 */
[----:B------:R-:W-:Y:S02]  /*5f50*/  HFMA2 R12, -RZ, RZ, 0, 5.9604644775390625e-08 ;  /* 0x00000001ff0c7431 */ /* 0x000fe400000001ff */
[----:B------:R-:W-:Y:S02]  /*5f60*/  IMAD.MOV.U32 R8, RZ, RZ, 0x192 ;  /* 0x00000192ff087424 */ /* 0x000fe400078e00ff */
[----:B------:R-:W-:Y:S01]  /*5f70*/  IMAD.MOV.U32 R13, RZ, RZ, RZ ;  /* 0x000000ffff0d7224 */ /* 0x000fe200078e00ff */
[----:B------:R-:W4:Y:S01]  /*5f80*/  LDCU.64 UR6, c[0x4][0x78] ;  /* 0x01000f00ff0677ac */ /* 0x000f220008000a00 */
[----:B-1----:R-:W1:Y:S01]  /*5f90*/  LDC.64 R2, c[0x4][R3] ;  /* 0x0100000003027b82 */ /* 0x002e620000000a00 */
[----:B------:R-:W5:Y:S01]  /*5fa0*/  LDCU.64 UR4, c[0x4][0x10] ;  /* 0x01000200ff0477ac */ /* 0x000f620008000a00 */
[----:B--2---:R-:W-:Y:S01]  /*5fb0*/  MOV R5, UR9 ;  /* 0x0000000900057c02 */ /* 0x004fe20008000f00 */
[----:B------:R-:W-:Y:S01]  /*5fc0*/  IMAD.U32 R4, RZ, RZ, UR8 ;  /* 0x00000008ff047e24 */ /* 0x000fe2000f8e00ff */
[----:B----4-:R-:W-:Y:S01]  /*5fd0*/  MOV R7, UR7 ;  /* 0x0000000700077c02 */ /* 0x010fe20008000f00 */
[----:B------:R-:W-:Y:S01]  /*5fe0*/  IMAD.U32 R6, RZ, RZ, UR6 ;  /* 0x00000006ff067e24 */ /* 0x000fe2000f8e00ff */
[----:B-----5:R-:W-:Y:S01]  /*5ff0*/  MOV R11, UR5 ;  /* 0x00000005000b7c02 */ /* 0x020fe20008000f00 */
[----:B------:R-:W-:Y:S02]  /*6000*/  IMAD.U32 R10, RZ, RZ, UR4 ;  /* 0x00000004ff0a7e24 */ /* 0x000fe4000f8e00ff */
[----:B------:R-:W-:Y:S07]  /*6010*/  LEPC R20, `(.L_x_102) ;  /* 0x000000001014794e */ /* 0x000fee0000000000 */
[----:B-1-3--:R-:W-:Y:S05]  /*6020*/  CALL.ABS.NOINC R2 ;  /* 0x0000000002007343 */ /* 0x00afea0003c00000 */
.L_x_102:
[----:B------:R-:W-:Y:S05]  /*6030*/  BSYNC.RECONVERGENT B6 ;  /* 0x0000000000067941 */ /* 0x000fea0003800200 */
.L_x_101:
[-C--:B------:R-:W-:Y:S01]  /*6040*/  F2FP.F16.E5M2.UNPACK_B R74, R140.reuse ;  /* 0x0000008cff4a723e */ /* 0x080fe200020004ff */
[----:B------:R-:W-:Y:S05]  /*6050*/  WARPSYNC.ALL ;  /* 0x0000000000007948 */ /* 0x000fea0003800000 */
[----:B------:R-:W-:Y:S01]  /*6060*/  R2UR UR4, R71 ;  /* 0x00000000470472ca */ /* 0x000fe200000e0000 */
[--C-:B------:R-:W-:Y:S01]  /*6070*/  HADD2.F32 R72, -RZ, R74.reuse.H0_H0 ;  /* 0x2000004aff487230 */ /* 0x100fe20000004100 */
[----:B------:R-:W-:Y:S01]  /*6080*/  F2FP.F16.E5M2.UNPACK_B R76, R140.H1 ;  /* 0x0000008cff4c723e */ /* 0x000fe200030004ff */
[----:B------:R-:W-:Y:S01]  /*6090*/  HADD2.F32 R75, -RZ, R74.H1_H1 ;  /* 0x3000004aff4b7230 */ /* 0x000fe20000004100 */
[-C--:B------:R-:W-:Y:S01]  /*60a0*/  F2FP.F16.E5M2.UNPACK_B R78, R141.reuse ;  /* 0x0000008dff4e723e */ /* 0x080fe200020004ff */
[----:B------:R-:W-:Y:S01]  /*60b0*/  BSSY.RECONVERGENT B0, `(.L_x_103) ;  /* 0x000011d000007945 */ /* 0x000fe20003800200 */
[----:B------:R-:W-:Y:S01]  /*60c0*/  F2FP.F16.E5M2.UNPACK_B R80, R141.H1 ;  /* 0x0000008dff50723e */ /* 0x000fe200030004ff */
[----:B------:R-:W-:Y:S01]  /*60d0*/  HADD2.F32 R74, -RZ, R76.H0_H0 ;  /* 0x2000004cff4a7230 */ /* 0x000fe20000004100 */
[-C--:B------:R-:W-:Y:S01]  /*60e0*/  F2FP.F16.E5M2.UNPACK_B R82, R142.reuse ;  /* 0x0000008eff52723e */ /* 0x080fe200020004ff */
[--C-:B------:R-:W-:Y:S01]  /*60f0*/  HADD2.F32 R77, -RZ, R78.reuse.H0_H0 ;  /* 0x2000004eff4d7230 */ /* 0x100fe20000004100 */
[----:B------:R-:W-:Y:S01]  /*6100*/  F2FP.F16.E5M2.UNPACK_B R84, R142.H1 ;  /* 0x0000008eff54723e */ /* 0x000fe200030004ff */
[----:B------:R-:W-:Y:S01]  /*6110*/  HADD2.F32 R78, -RZ, R78.H1_H1 ;  /* 0x3000004eff4e7230 */ /* 0x000fe20000004100 */
[-C--:B------:R-:W-:Y:S01]  /*6120*/  F2FP.F16.E5M2.UNPACK_B R86, R143.reuse ;  /* 0x0000008fff56723e */ /* 0x080fe200020004ff */
[----:B-12---:R-:W3:Y:S01]  /*6130*/  LDTM.x64 R4, tmem[UR4] ;  /* 0x00000004000479ee */ /* 0x006ee20008340000 */
[----:B------:R-:W-:Y:S01]  /*6140*/  F2FP.F16.E5M2.UNPACK_B R88, R143.H1 ;  /* 0x0000008fff58723e */ /* 0x000fe200030004ff */
[----:B------:R-:W-:Y:S01]  /*6150*/  HADD2.F32 R76, -RZ, R76.H1_H1 ;  /* 0x3000004cff4c7230 */ /* 0x000fe20000004100 */
[-C--:B------:R-:W-:Y:S01]  /*6160*/  F2FP.F16.E5M2.UNPACK_B R90, R144.reuse ;  /* 0x00000090ff5a723e */ /* 0x080fe200020004ff */
[----:B------:R-:W-:Y:S01]  /*6170*/  HADD2.F32 R79, -RZ, R80.H0_H0 ;  /* 0x20000050ff4f7230 */ /* 0x000fe20000004100 */
[----:B------:R-:W-:Y:S01]  /*6180*/  F2FP.F16.E5M2.UNPACK_B R92, R144.H1 ;  /* 0x00000090ff5c723e */ /* 0x000fe200030004ff */
[--C-:B------:R-:W-:Y:S01]  /*6190*/  HADD2.F32 R81, -RZ, R82.reuse.H0_H0 ;  /* 0x20000052ff517230 */ /* 0x100fe20000004100 */
[----:B------:R-:W-:Y:S01]  /*61a0*/  ISETP.NE.AND P6, PT, R172, RZ, PT ;  /* 0x000000ffac00720c */ /* 0x000fe20003fc5270 */
[----:B------:R-:W-:Y:S01]  /*61b0*/  HADD2.F32 R82, -RZ, R82.H1_H1 ;  /* 0x30000052ff527230 */ /* 0x000fe20000004100 */
[----:B------:R-:W-:Y:S01]  /*61c0*/  SHF.L.U32 R194, R164, 0x4, RZ ;  /* 0x00000004a4c27819 */ /* 0x000fe200000006ff */
[--C-:B------:R-:W-:Y:S01]  /*61d0*/  HADD2.F32 R85, -RZ, R86.reuse.H0_H0 ;  /* 0x20000056ff557230 */ /* 0x100fe20000004100 */
[----:B------:R-:W-:Y:S01]  /*61e0*/  SHF.L.U32 R202, R163, 0x4, RZ ;  /* 0x00000004a3ca7819 */ /* 0x000fe200000006ff */
[----:B------:R-:W-:Y:S01]  /*61f0*/  HADD2.F32 R86, -RZ, R86.H1_H1 ;  /* 0x30000056ff567230 */ /* 0x000fe20000004100 */
[C---:B------:R-:W-:Y:S01]  /*6200*/  IADD3 R179, PT, PT, R171.reuse, R194, RZ ;  /* 0x000000c2abb37210 */ /* 0x040fe20007ffe0ff */
[--C-:B------:R-:W-:Y:S01]  /*6210*/  HADD2.F32 R89, -RZ, R90.reuse.H0_H0 ;  /* 0x2000005aff597230 */ /* 0x100fe20000004100 */
[----:B------:R-:W-:Y:S01]  /*6220*/  IADD3 R185, PT, PT, R171, R202, RZ ;  /* 0x000000caabb97210 */ /* 0x000fe20007ffe0ff */
[----:B------:R-:W-:Y:S01]  /*6230*/  HADD2.F32 R90, -RZ, R90.H1_H1 ;  /* 0x3000005aff5a7230 */ /* 0x000fe20000004100 */
[----:B------:R-:W-:Y:S01]  /*6240*/  SHF.L.U32 R200, R169, 0x4, RZ ;  /* 0x00000004a9c87819 */ /* 0x000fe200000006ff */
[----:B------:R-:W-:Y:S01]  /*6250*/  HADD2.F32 R80, -RZ, R80.H1_H1 ;  /* 0x30000050ff507230 */ /* 0x000fe20000004100 */
[----:B------:R-:W-:Y:S01]  /*6260*/  F2FP.F16.E5M2.UNPACK_B R94, R145 ;  /* 0x00000091ff5e723e */ /* 0x000fe200020004ff */
[--C-:B------:R-:W-:Y:S01]  /*6270*/  HADD2.F32 R83, -RZ, R84.reuse.H0_H0 ;  /* 0x20000054ff537230 */ /* 0x100fe20000004100 */
[----:B------:R-:W-:Y:S01]  /*6280*/  IADD3 R184, PT, PT, R200, R179, RZ ;  /* 0x000000b3c8b87210 */ /* 0x000fe20007ffe0ff */
[----:B------:R-:W-:Y:S01]  /*6290*/  HADD2.F32 R84, -RZ, R84.H1_H1 ;  /* 0x30000054ff547230 */ /* 0x000fe20000004100 */
[----:B------:R-:W-:Y:S01]  /*62a0*/  F2FP.F16.E5M2.UNPACK_B R98, R146 ;  /* 0x00000092ff62723e */ /* 0x000fe200020004ff */
[C---:B---3--:R-:W-:Y:S01]  /*62b0*/  FMUL R0, R70.reuse, R4 ;  /* 0x0000000446007220 */ /* 0x048fe20000400000 */
[C---:B------:R-:W-:Y:S01]  /*62c0*/  FMUL R2, R70.reuse, R5 ;  /* 0x0000000546027220 */ /* 0x040fe20000400000 */
[C---:B------:R-:W-:Y:S01]  /*62d0*/  FMUL R4, R70.reuse, R8 ;  /* 0x0000000846047220 */ /* 0x040fe20000400000 */
[C---:B------:R-:W-:Y:S01]  /*62e0*/  FMUL R5, R70.reuse, R9 ;  /* 0x0000000946057220 */ /* 0x040fe20000400000 */
[C---:B------:R-:W-:Y:S01]  /*62f0*/  FFMA R0, R73.reuse, R72, R0 ;  /* 0x0000004849007223 */ /* 0x040fe20000000000 */
[C---:B------:R-:W-:Y:S01]  /*6300*/  FFMA R2, R73.reuse, R75, R2 ;  /* 0x0000004b49027223 */ /* 0x040fe20000000002 */
[C---:B------:R-:W-:Y:S01]  /*6310*/  FMUL R8, R70.reuse, R12 ;  /* 0x0000000c46087220 */ /* 0x040fe20000400000 */
[C---:B------:R-:W-:Y:S01]  /*6320*/  FMUL R9, R70.reuse, R13 ;  /* 0x0000000d46097220 */ /* 0x040fe20000400000 */
[C---:B------:R-:W-:Y:S01]  /*6330*/  FMUL R12, R70.reuse, R16 ;  /* 0x00000010460c7220 */ /* 0x040fe20000400000 */
[C---:B------:R-:W-:Y:S01]  /*6340*/  FMUL R13, R70.reuse, R17 ;  /* 0x00000011460d7220 */ /* 0x040fe20000400000 */
[C---:B------:R-:W-:Y:S01]  /*6350*/  FMUL R16, R70.reuse, R20 ;  /* 0x0000001446107220 */ /* 0x040fe20000400000 */
[C---:B------:R-:W-:Y:S01]  /*6360*/  FMUL R17, R70.reuse, R21 ;  /* 0x0000001546117220 */ /* 0x040fe20000400000 */
[--C-:B------:R-:W-:Y:S02]  /*6370*/  HADD2.F32 R93, -RZ, R94.reuse.H0_H0 ;  /* 0x2000005eff5d7230 */ /* 0x100fe40000004100 */
[C---:B------:R-:W-:Y:S01]  /*6380*/  FMUL R20, R70.reuse, R24 ;  /* 0x0000001846147220 */ /* 0x040fe20000400000 */
[----:B------:R-:W-:Y:S02]  /*6390*/  HADD2.F32 R94, -RZ, R94.H1_H1 ;  /* 0x3000005eff5e7230 */ /* 0x000fe40000004100 */
[C---:B------:R-:W-:Y:S01]  /*63a0*/  FMUL R21, R70.reuse, R25 ;  /* 0x0000001946157220 */ /* 0x040fe20000400000 */
[--C-:B------:R-:W-:Y:S02]  /*63b0*/  HADD2.F32 R97, -RZ, R98.reuse.H0_H0 ;  /* 0x20000062ff617230 */ /* 0x100fe40000004100 */
[C---:B------:R-:W-:Y:S01]  /*63c0*/  FMUL R24, R70.reuse, R28 ;  /* 0x0000001c46187220 */ /* 0x040fe20000400000 */
[----:B------:R-:W-:Y:S02]  /*63d0*/  HADD2.F32 R98, -RZ, R98.H1_H1 ;  /* 0x30000062ff627230 */ /* 0x000fe40000004100 */
[C---:B------:R-:W-:Y:S01]  /*63e0*/  FMUL R25, R70.reuse, R29 ;  /* 0x0000001d46197220 */ /* 0x040fe20000400000 */
[C---:B------:R-:W-:Y:S01]  /*63f0*/  FMUL R28, R70.reuse, R32 ;  /* 0x00000020461c7220 */ /* 0x040fe20000400000 */
[C---:B------:R-:W-:Y:S01]  /*6400*/  FMUL R29, R70.reuse, R33 ;  /* 0x00000021461d7220 */ /* 0x040fe20000400000 */
[C---:B------:R-:W-:Y:S01]  /*6410*/  FMUL R32, R70.reuse, R36 ;  /* 0x0000002446207220 */ /* 0x040fe20000400000 */
[----:B------:R-:W-:Y:S01]  /*6420*/  F2FP.F16.E5M2.UNPACK_B R96, R145.H1 ;  /* 0x00000091ff60723e */ /* 0x000fe200030004ff */
[C---:B------:R-:W-:Y:S01]  /*6430*/  FMUL R33, R70.reuse, R37 ;  /* 0x0000002546217220 */ /* 0x040fe20000400000 */
[C---:B------:R-:W-:Y:S01]  /*6440*/  FMUL R36, R70.reuse, R40 ;  /* 0x0000002846247220 */ /* 0x040fe20000400000 */
[----:B------:R-:W-:Y:S01]  /*6450*/  F2FP.F16.E5M2.UNPACK_B R100, R146.H1 ;  /* 0x00000092ff64723e */ /* 0x000fe200030004ff */
[C---:B------:R-:W-:Y:S01]  /*6460*/  FMUL R37, R70.reuse, R41 ;  /* 0x0000002946257220 */ /* 0x040fe20000400000 */
[C---:B------:R-:W-:Y:S01]  /*6470*/  FMUL R40, R70.reuse, R44 ;  /* 0x0000002c46287220 */ /* 0x040fe20000400000 */
[----:B------:R-:W-:Y:S01]  /*6480*/  F2FP.F16.E5M2.UNPACK_B R102, R147 ;  /* 0x00000093ff66723e */ /* 0x000fe200020004ff */
[C---:B------:R-:W-:Y:S01]  /*6490*/  FMUL R41, R70.reuse, R45 ;  /* 0x0000002d46297220 */ /* 0x040fe20000400000 */
[C---:B------:R-:W-:Y:S01]  /*64a0*/  FMUL R44, R70.reuse, R48 ;  /* 0x00000030462c7220 */ /* 0x040fe20000400000 */
[----:B------:R-:W-:Y:S01]  /*64b0*/  F2FP.F16.E5M2.UNPACK_B R104, R147.H1 ;  /* 0x00000093ff68723e */ /* 0x000fe200030004ff */
[C---:B------:R-:W-:Y:S01]  /*64c0*/  FMUL R45, R70.reuse, R49 ;  /* 0x00000031462d7220 */ /* 0x040fe20000400000 */
[--C-:B------:R-:W-:Y:S02]  /*64d0*/  HADD2.F32 R101, -RZ, R102.reuse.H0_H0 ;  /* 0x20000066ff657230 */ /* 0x100fe40000004100 */
[C---:B------:R-:W-:Y:S01]  /*64e0*/  FMUL R48, R70.reuse, R52 ;  /* 0x0000003446307220 */ /* 0x040fe20000400000 */
[----:B------:R-:W-:Y:S01]  /*64f0*/  F2FP.F16.E5M2.UNPACK_B R106, R148 ;  /* 0x00000094ff6a723e */ /* 0x000fe200020004ff */
[----:B------:R-:W-:Y:S02]  /*6500*/  HADD2.F32 R102, -RZ, R102.H1_H1 ;  /* 0x30000066ff667230 */ /* 0x000fe40000004100 */
[C---:B------:R-:W-:Y:S01]  /*6510*/  FMUL R49, R70.reuse, R53 ;  /* 0x0000003546317220 */ /* 0x040fe20000400000 */
[C---:B------:R-:W-:Y:S01]  /*6520*/  FMUL R52, R70.reuse, R56 ;  /* 0x0000003846347220 */ /* 0x040fe20000400000 */
[----:B------:R-:W-:Y:S01]  /*6530*/  F2FP.F16.E5M2.UNPACK_B R108, R148.H1 ;  /* 0x00000094ff6c723e */ /* 0x000fe200030004ff */
[--C-:B------:R-:W-:Y:S02]  /*6540*/  HADD2.F32 R105, -RZ, R106.reuse.H0_H0 ;  /* 0x2000006aff697230 */ /* 0x100fe40000004100 */
[C---:B------:R-:W-:Y:S01]  /*6550*/  FMUL R53, R70.reuse, R57 ;  /* 0x0000003946357220 */ /* 0x040fe20000400000 */
[----:B------:R-:W-:Y:S02]  /*6560*/  HADD2.F32 R106, -RZ, R106.H1_H1 ;  /* 0x3000006aff6a7230 */ /* 0x000fe40000004100 */
        /* <DEDUP_REMOVED lines=11> */
[C---:B------:R-:W-:Y:S01]  /*6620*/  FFMA R3, R73.reuse, R74, R3 ;  /* 0x0000004a49037223 */ /* 0x040fe20000000003 */
[----:B------:R-:W-:Y:S01]  /*6630*/  F2FP.F16.E5M2.UNPACK_B R116, R150.H1 ;  /* 0x00000096ff74723e */ /* 0x000fe200030004ff */
[--C-:B------:R-:W-:Y:S02]  /*6640*/  HADD2.F32 R113, -RZ, R114.reuse.H0_H0 ;  /* 0x20000072ff717230 */ /* 0x100fe40000004100 */
[C---:B------:R-:W-:Y:S01]  /*6650*/  FFMA R7, R73.reuse, R76, R7 ;  /* 0x0000004c49077223 */ /* 0x040fe20000000007 */
[C---:B------:R-:W-:Y:S01]  /*6660*/  FFMA R4, R73.reuse, R77, R4 ;  /* 0x0000004d49047223 */ /* 0x040fe20000000004 */
[----:B------:R-:W-:Y:S01]  /*6670*/  F2FP.F16.E5M2.UNPACK_B R118, R151 ;  /* 0x00000097ff76723e */ /* 0x000fe200020004ff */
[----:B------:R-:W-:Y:S01]  /*6680*/  FFMA R5, R73, R78, R5 ;  /* 0x0000004e49057223 */ /* 0x000fe20000000005 */
[----:B------:R-:W-:Y:S01]  /*6690*/  HADD2.F32 R114, -RZ, R114.H1_H1 ;  /* 0x30000072ff727230 */ /* 0x000fe20000004100 */
[----:B------:R-:W-:Y:S01]  /*66a0*/  F2FP.SATFINITE.E5M2.F32.PACK_AB_MERGE_C R173, R7, R3, RZ ;  /* 0x0000000307ad723e */ /* 0x000fe200048060ff */
[C---:B------:R-:W-:Y:S01]  /*66b0*/  FMUL R6, R70.reuse, R10 ;  /* 0x0000000a46067220 */ /* 0x040fe20000400000 */
[--C-:B------:R-:W-:Y:S02]  /*66c0*/  HADD2.F32 R117, -RZ, R118.reuse.H0_H0 ;  /* 0x20000076ff757230 */ /* 0x100fe40000004100 */
[----:B------:R-:W-:Y:S01]  /*66d0*/  FMUL R11, R70, R11 ;  /* 0x0000000b460b7220 */ /* 0x000fe20000400000 */
[----:B------:R-:W-:Y:S01]  /*66e0*/  F2FP.SATFINITE.E5M2.F32.PACK_AB_MERGE_C R172, R2, R0, R173 ;  /* 0x0000000002ac723e */ /* 0x000fe200048060ad */
[C---:B------:R-:W-:Y:S01]  /*66f0*/  FFMA R6, R73.reuse, R79, R6 ;  /* 0x0000004f49067223 */ /* 0x040fe20000000006 */
[----:B------:R-:W-:Y:S02]  /*6700*/  HADD2.F32 R118, -RZ, R118.H1_H1 ;  /* 0x30000076ff767230 */ /* 0x000fe40000004100 */
[C---:B------:R-:W-:Y:S01]  /*6710*/  FFMA R11, R73.reuse, R80, R11 ;  /* 0x00000050490b7223 */ /* 0x040fe2000000000b */
[C---:B------:R-:W-:Y:S01]  /*6720*/  FFMA R8, R73.reuse, R81, R8 ;  /* 0x0000005149087223 */ /* 0x040fe20000000008 */
[----:B------:R-:W-:Y:S01]  /*6730*/  F2FP.F16.E5M2.UNPACK_B R120, R151.H1 ;  /* 0x00000097ff78723e */ /* 0x000fe200030004ff */
[----:B------:R-:W-:Y:S01]  /*6740*/  FFMA R9, R73, R82, R9 ;  /* 0x0000005249097223 */ /* 0x000fe20000000009 */
[C---:B------:R-:W-:Y:S01]  /*6750*/  FMUL R10, R70.reuse, R14 ;  /* 0x0000000e460a7220 */ /* 0x040fe20000400000 */
[----:B------:R-:W-:Y:S01]  /*6760*/  F2FP.F16.E5M2.UNPACK_B R122, R152 ;  /* 0x00000098ff7a723e */ /* 0x000fe200020004ff */
[C---:B------:R-:W-:Y:S01]  /*6770*/  FMUL R15, R70.reuse, R15 ;  /* 0x0000000f460f7220 */ /* 0x040fe20000400000 */
[----:B------:R-:W-:Y:S01]  /*6780*/  HADD2.F32 R87, -RZ, R88.H0_H0 ;  /* 0x20000058ff577230 */ /* 0x000fe20000004100 */
[----:B------:R-:W-:Y:S01]  /*6790*/  F2FP.SATFINITE.E5M2.F32.PACK_AB_MERGE_C R174, R11, R6, RZ ;  /* 0x000000060bae723e */ /* 0x000fe200048060ff */
[C---:B------:R-:W-:Y:S01]  /*67a0*/  FFMA R10, R73.reuse, R83, R10 ;  /* 0x00000053490a7223 */ /* 0x040fe2000000000a */
[C---:B------:R-:W-:Y:S01]  /*67b0*/  FFMA R15, R73.reuse, R84, R15 ;  /* 0x00000054490f7223 */ /* 0x040fe2000000000f */
[C---:B------:R-:W-:Y:S01]  /*67c0*/  FFMA R12, R73.reuse, R85, R12 ;  /* 0x00000055490c7223 */ /* 0x040fe2000000000c */
[----:B------:R-:W-:Y:S01]  /*67d0*/  F2FP.F16.E5M2.UNPACK_B R124, R152.H1 ;  /* 0x00000098ff7c723e */ /* 0x000fe200030004ff */
[----:B------:R-:W-:Y:S01]  /*67e0*/  FFMA R13, R73, R86, R13 ;  /* 0x00000056490d7223 */ /* 0x000fe2000000000d */
[----:B------:R-:W-:Y:S01]  /*67f0*/  F2FP.SATFINITE.E5M2.F32.PACK_AB_MERGE_C R173, R5, R4, R174 ;  /* 0x0000000405ad723e */ /* 0x000fe200048060ae */
[--C-:B------:R-:W-:Y:S01]  /*6800*/  HADD2.F32 R121, -RZ, R122.reuse.H0_H0 ;  /* 0x2000007aff797230 */ /* 0x100fe20000004100 */
[----:B------:R-:W-:Y:S01]  /*6810*/  F2FP.SATFINITE.E5M2.F32.PACK_AB_MERGE_C R174, R15, R10, RZ ;  /* 0x0000000a0fae723e */ /* 0x000fe200048060ff */
[----:B------:R-:W-:Y:S02]  /*6820*/  HADD2.F32 R122, -RZ, R122.H1_H1 ;  /* 0x3000007aff7a7230 */ /* 0x000fe40000004100 */
[C---:B------:R-:W-:Y:S01]  /*6830*/  FMUL R14, R70.reuse, R18 ;  /* 0x00000012460e7220 */ /* 0x040fe20000400000 */
[----:B------:R-:W-:Y:S01]  /*6840*/  HADD2.F32 R88, -RZ, R88.H1_H1 ;  /* 0x30000058ff587230 */ /* 0x000fe20000004100 */
[----:B------:R-:W-:Y:S01]  /*6850*/  F2FP.SATFINITE.E5M2.F32.PACK_AB_MERGE_C R174, R9, R8, R174 ;  /* 0x0000000809ae723e */ /* 0x000fe200048060ae */
[C---:B------:R-:W-:Y:S01]  /*6860*/  FMUL R19, R70.reuse, R19 ;  /* 0x0000001346137220 */ /* 0x040fe20000400000 */
[--C-:B------:R-:W-:Y:S02]  /*6870*/  HADD2.F32 R91, -RZ, R92.reuse.H0_H0 ;  /* 0x2000005cff5b7230 */ /* 0x100fe40000004100 */
[C---:B------:R-:W-:Y:S01]  /*6880*/  FFMA R14, R73.reuse, R87, R14 ;  /* 0x00000057490e7223 */ /* 0x040fe2000000000e */
[----:B------:R-:W-:Y:S02]  /*6890*/  HADD2.F32 R92, -RZ, R92.H1_H1 ;  /* 0x3000005cff5c7230 */ /* 0x000fe40000004100 */
[C---:B------:R-:W-:Y:S01]  /*68a0*/  FFMA R19, R73.reuse, R88, R19 ;  /* 0x0000005849137223 */ /* 0x040fe20000000013 */
[C---:B------:R-:W-:Y:S01]  /*68b0*/  FFMA R16, R73.reuse, R89, R16 ;  /* 0x0000005949107223 */ /* 0x040fe20000000010 */
        /* <DEDUP_REMOVED lines=17> */
[----:B------:R1:W-:Y:S01]  /*69d0*/  STS.128 [R137+UR44+0x4200], R172 ;  /* 0x004200ac89007988 */ /* 0x0003e20008000c2c */
[----:B------:R-:W-:Y:S01]  /*69e0*/  F2FP.SATFINITE.E5M2.F32.PACK_AB_MERGE_C R180, R17, R16, R180 ;  /* 0x0000001011b4723e */ /* 0x000fe200048060b4 */
[C---:B------:R-:W-:Y:S01]  /*69f0*/  FFMA R22, R73.reuse, R95, R22 ;  /* 0x0000005f49167223 */ /* 0x040fe20000000016 */
[C---:B------:R-:W-:Y:S01]  /*6a00*/  FMUL R27, R70.reuse, R27 ;  /* 0x0000001b461b7220 */ /* 0x040fe20000400000 */
[--C-:B------:R-:W-:Y:S02]  /*6a10*/  HADD2.F32 R99, -RZ, R100.reuse.H0_H0 ;  /* 0x20000064ff637230 */ /* 0x100fe40000004100 */
[C---:B------:R-:W-:Y:S01]  /*6a20*/  FMUL R26, R70.reuse, R30 ;  /* 0x0000001e461a7220 */ /* 0x040fe20000400000 */
[----:B------:R-:W-:Y:S02]  /*6a30*/  HADD2.F32 R100, -RZ, R100.H1_H1 ;  /* 0x30000064ff647230 */ /* 0x000fe40000004100 */
[C---:B------:R-:W-:Y:S01]  /*6a40*/  FFMA R27, R73.reuse, R96, R27 ;  /* 0x00000060491b7223 */ /* 0x040fe2000000001b */
[C---:B------:R-:W-:Y:S01]  /*6a50*/  FFMA R24, R73.reuse, R97, R24 ;  /* 0x0000006149187223 */ /* 0x040fe20000000018 */
[C---:B------:R-:W-:Y:S01]  /*6a60*/  FFMA R25, R73.reuse, R98, R25 ;  /* 0x0000006249197223 */ /* 0x040fe20000000019 */
[----:B------:R-:W-:Y:S01]  /*6a70*/  F2FP.F16.E5M2.UNPACK_B R130, R154 ;  /* 0x0000009aff82723e */ /* 0x000fe200020004ff */
[----:B------:R-:W-:Y:S01]  /*6a80*/  FFMA R26, R73, R99, R26 ;  /* 0x00000063491a7223 */ /* 0x000fe2000000001a */
[----:B------:R-:W-:Y:S01]  /*6a90*/  F2FP.SATFINITE.E5M2.F32.PACK_AB_MERGE_C R181, R27, R22, RZ ;  /* 0x000000161bb5723e */ /* 0x000fe200048060ff */
[C---:B------:R-:W-:Y:S01]  /*6aa0*/  FMUL R31, R70.reuse, R31 ;  /* 0x0000001f461f7220 */ /* 0x040fe20000400000 */
[--C-:B------:R-:W-:Y:S02]  /*6ab0*/  HADD2.F32 R103, -RZ, R104.reuse.H0_H0 ;  /* 0x20000068ff677230 */ /* 0x100fe40000004100 */
[C---:B------:R-:W-:Y:S01]  /*6ac0*/  FMUL R30, R70.reuse, R34 ;  /* 0x00000022461e7220 */ /* 0x040fe20000400000 */
[----:B------:R-:W-:Y:S01]  /*6ad0*/  HADD2.F32 R104, -RZ, R104.H1_H1 ;  /* 0x30000068ff687230 */ /* 0x000fe20000004100 */
[----:B------:R-:W-:Y:S01]  /*6ae0*/  F2FP.SATFINITE.E5M2.F32.PACK_AB_MERGE_C R181, R21, R20, R181 ;  /* 0x0000001415b5723e */ /* 0x000fe200048060b5 */
[C---:B------:R-:W-:Y:S01]  /*6af0*/  FFMA R31, R73.reuse, R100, R31 ;  /* 0x00000064491f7223 */ /* 0x040fe2000000001f */
[C---:B------:R-:W-:Y:S01]  /*6b00*/  FFMA R28, R73.reuse, R101, R28 ;  /* 0x00000065491c7223 */ /* 0x040fe2000000001c */
[C---:B------:R-:W-:Y:S01]  /*6b10*/  FFMA R29, R73.reuse, R102, R29 ;  /* 0x00000066491d7223 */ /* 0x040fe2000000001d */
[----:B------:R-:W-:Y:S01]  /*6b20*/  F2FP.F16.E5M2.UNPACK_B R132, R154.H1 ;  /* 0x0000009aff84723e */ /* 0x000fe200030004ff */
[----:B------:R-:W-:Y:S01]  /*6b30*/  FFMA R30, R73, R103, R30 ;  /* 0x00000067491e7223 */ /* 0x000fe2000000001e */
[----:B------:R-:W-:Y:S01]  /*6b40*/  F2FP.SATFINITE.E5M2.F32.PACK_AB_MERGE_C R182, R31, R26, RZ ;  /* 0x0000001a1fb6723e */ /* 0x000fe200048060ff */
[----:B------:R-:W-:Y:S02]  /*6b50*/  HADD2.F32 R129, -RZ, R130.H0_H0 ;  /* 0x20000082ff817230 */ /* 0x000fe40000004100 */
[C---:B------:R-:W-:Y:S01]  /*6b60*/  FMUL R35, R70.reuse, R35 ;  /* 0x0000002346237220 */ /* 0x040fe20000400000 */
[----:B------:R-:W-:Y:S01]  /*6b70*/  HADD2.F32 R107, -RZ, R108.H0_H0 ;  /* 0x2000006cff6b7230 */ /* 0x000fe20000004100 */
[----:B------:R-:W-:Y:S01]  /*6b80*/  F2FP.SATFINITE.E5M2.F32.PACK_AB_MERGE_C R182, R25, R24, R182 ;  /* 0x0000001819b6723e */ /* 0x000fe200048060b6 */
[----:B------:R-:W-:Y:S02]  /*6b90*/  HADD2.F32 R130, -RZ, R130.H1_H1 ;  /* 0x30000082ff827230 */ /* 0x000fe40000004100 */
[C---:B------:R-:W-:Y:S01]  /*6ba0*/  FFMA R35, R73.reuse, R104, R35 ;  /* 0x0000006849237223 */ /* 0x040fe20000000023 */
[C---:B------:R-:W-:Y:S01]  /*6bb0*/  FFMA R32, R73.reuse, R105, R32 ;  /* 0x0000006949207223 */ /* 0x040fe20000000020 */
[----:B------:R-:W-:Y:S01]  /*6bc0*/  FFMA R33, R73, R106, R33 ;  /* 0x0000006a49217223 */ /* 0x000fe20000000021 */
[----:B------:R-:W-:Y:S02]  /*6bd0*/  HADD2.F32 R108, -RZ, R108.H1_H1 ;  /* 0x3000006cff6c7230 */ /* 0x000fe40000004100 */
        /* <DEDUP_REMOVED lines=16> */
[----:B------:R1:W-:Y:S01]  /*6ce0*/  STS.128 [R179+0x4010], R180 ;  /* 0x004010b4b3007388 */ /* 0x0003e20000000c00 */
[----:B------:R-:W-:Y:S01]  /*6cf0*/  F2FP.SATFINITE.E5M2.F32.PACK_AB_MERGE_C R188, R33, R32, R188 ;  /* 0x0000002021bc723e */ /* 0x000fe200048060bc */
[C---:B------:R-:W-:Y:S01]  /*6d00*/  FFMA R38, R73.reuse, R111, R38 ;  /* 0x0000006f49267223 */ /* 0x040fe20000000026 */
[C---:B------:R-:W-:Y:S01]  /*6d10*/  FMUL R43, R70.reuse, R43 ;  /* 0x0000002b462b7220 */ /* 0x040fe20000400000 */
[--C-:B------:R-:W-:Y:S02]  /*6d20*/  HADD2.F32 R115, -RZ, R116.reuse.H0_H0 ;  /* 0x20000074ff737230 */ /* 0x100fe40000004100 */
[----:B------:R-:W-:Y:S01]  /*6d30*/  FMUL R42, R70, R46 ;  /* 0x0000002e462a7220 */ /* 0x000fe20000400000 */
[----:B------:R-:W-:Y:S02]  /*6d40*/  HADD2.F32 R116, -RZ, R116.H1_H1 ;  /* 0x30000074ff747230 */ /* 0x000fe40000004100 */
[C---:B------:R-:W-:Y:S01]  /*6d50*/  FFMA R43, R73.reuse, R112, R43 ;  /* 0x00000070492b7223 */ /* 0x040fe2000000002b */
[C---:B------:R-:W-:Y:S01]  /*6d60*/  FFMA R40, R73.reuse, R113, R40 ;  /* 0x0000007149287223 */ /* 0x040fe20000000028 */
[C---:B------:R-:W-:Y:S01]  /*6d70*/  FFMA R41, R73.reuse, R114, R41 ;  /* 0x0000007249297223 */ /* 0x040fe20000000029 */
[----:B------:R-:W-:Y:S01]  /*6d80*/  ISETP.NE.AND P0, PT, R178, RZ, PT ;  /* 0x000000ffb200720c */ /* 0x000fe20003f05270 */
        /* <DEDUP_REMOVED lines=10> */
[C---:B------:R-:W-:Y:S01]  /*6e30*/  FMUL R51, R70.reuse, R51 ;  /* 0x0000003346337220 */ /* 0x040fe20000400000 */
[--C-:B------:R-:W-:Y:S02]  /*6e40*/  HADD2.F32 R123, -RZ, R124.reuse.H0_H0 ;  /* 0x2000007cff7b7230 */ /* 0x100fe40000004100 */
[C---:B------:R-:W-:Y:S01]  /*6e50*/  FFMA R46, R73.reuse, R119, R46 ;  /* 0x00000077492e7223 */ /* 0x040fe2000000002e */
[----:B------:R-:W-:Y:S02]  /*6e60*/  HADD2.F32 R124, -RZ, R124.H1_H1 ;  /* 0x3000007cff7c7230 */ /* 0x000fe40000004100 */
[C---:B------:R-:W-:Y:S01]  /*6e70*/  FMUL R50, R70.reuse, R54 ;  /* 0x0000003646327220 */ /* 0x040fe20000400000 */
[C---:B------:R-:W-:Y:S01]  /*6e80*/  FFMA R51, R73.reuse, R120, R51 ;  /* 0x0000007849337223 */ /* 0x040fe20000000033 */
[C---:B------:R-:W-:Y:S01]  /*6e90*/  FMUL R55, R70.reuse, R55 ;  /* 0x0000003746377220 */ /* 0x040fe20000400000 */
[C---:B------:R-:W-:Y:S01]  /*6ea0*/  FFMA R48, R73.reuse, R121, R48 ;  /* 0x0000007949307223 */ /* 0x040fe20000000030 */
[C---:B------:R-:W-:Y:S01]  /*6eb0*/  FFMA R49, R73.reuse, R122, R49 ;  /* 0x0000007a49317223 */ /* 0x040fe20000000031 */
        /* <DEDUP_REMOVED lines=20> */
[----:B------:R-:W-:Y:S01]  /*7000*/  FFMA R63, R73, R132, R63 ;  /* 0x00000084493f7223 */ /* 0x000fe2000000003f */
[----:B------:R-:W-:Y:S01]  /*7010*/  FMUL R67, R70, R67 ;  /* 0x0000004346437220 */ /* 0x000fe20000400000 */
[----:B------:R-:W-:Y:S01]  /*7020*/  F2FP.SATFINITE.E5M2.F32.PACK_AB_MERGE_C R190, R47, R42, RZ ;  /* 0x0000002a2fbe723e */ /* 0x000fe200048060ff */
[----:B------:R-:W-:Y:S01]  /*7030*/  FFMA R60, R73, R133, R60 ;  /* 0x00000085493c7223 */ /* 0x000fe2000000003c */
[----:B------:R-:W-:Y:S01]  /*7040*/  F2FP.SATFINITE.E5M2.F32.PACK_AB_MERGE_C R191, R51, R46, RZ ;  /* 0x0000002e33bf723e */ /* 0x000fe200048060ff */
[C---:B------:R-:W-:Y:S01]  /*7050*/  FFMA R61, R73.reuse, R134, R61 ;  /* 0x00000086493d7223 */ /* 0x040fe2000000003d */
[C---:B------:R-:W-:Y:S01]  /*7060*/  FFMA R62, R73.reuse, R135, R62 ;  /* 0x00000087493e7223 */ /* 0x040fe2000000003e */
[----:B------:R-:W-:Y:S01]  /*7070*/  FFMA R67, R73, R136, R67 ;  /* 0x0000008849437223 */ /* 0x000fe20000000043 */
[----:B------:R-:W-:Y:S02]  /*7080*/  F2FP.SATFINITE.E5M2.F32.PACK_AB_MERGE_C R190, R41, R40, R190 ;  /* 0x0000002829be723e */ /* 0x000fe400048060be */
[----:B------:R-:W-:Y:S02]  /*7090*/  F2FP.SATFINITE.E5M2.F32.PACK_AB_MERGE_C R191, R45, R44, R191 ;  /* 0x0000002c2dbf723e */ /* 0x000fe400048060bf */
[----:B------:R-:W-:Y:S02]  /*70a0*/  F2FP.SATFINITE.E5M2.F32.PACK_AB_MERGE_C R196, R55, R50, RZ ;  /* 0x0000003237c4723e */ /* 0x000fe400048060ff */
[----:B------:R-:W-:Y:S01]  /*70b0*/  F2FP.SATFINITE.E5M2.F32.PACK_AB_MERGE_C R197, R59, R54, RZ ;  /* 0x000000363bc5723e */ /* 0x000fe200048060ff */
[----:B------:R1:W-:Y:S01]  /*70c0*/  STS.128 [R185+0x4020], R188 ;  /* 0x004020bcb9007388 */ /* 0x0003e20000000c00 */
[----:B------:R-:W-:Y:S02]  /*70d0*/  F2FP.SATFINITE.E5M2.F32.PACK_AB_MERGE_C R198, R63, R58, RZ ;  /* 0x0000003a3fc6723e */ /* 0x000fe400048060ff */
[----:B------:R-:W-:Y:S02]  /*70e0*/  F2FP.SATFINITE.E5M2.F32.PACK_AB_MERGE_C R199, R67, R62, RZ ;  /* 0x0000003e43c7723e */ /* 0x000fe400048060ff */
[----:B------:R-:W-:Y:S02]  /*70f0*/  F2FP.SATFINITE.E5M2.F32.PACK_AB_MERGE_C R196, R49, R48, R196 ;  /* 0x0000003031c4723e */ /* 0x000fe400048060c4 */
[----:B------:R-:W-:Y:S02]  /*7100*/  F2FP.SATFINITE.E5M2.F32.PACK_AB_MERGE_C R197, R53, R52, R197 ;  /* 0x0000003435c5723e */ /* 0x000fe400048060c5 */
[----:B------:R-:W-:Y:S02]  /*7110*/  F2FP.SATFINITE.E5M2.F32.PACK_AB_MERGE_C R198, R57, R56, R198 ;  /* 0x0000003839c6723e */ /* 0x000fe400048060c6 */
[----:B------:R-:W-:Y:S02]  /*7120*/  F2FP.SATFINITE.E5M2.F32.PACK_AB_MERGE_C R199, R61, R60, R199 ;  /* 0x0000003c3dc7723e */ /* 0x000fe400048060c7 */
[----:B------:R-:W-:Y:S02]  /*7130*/  LEA R193, R166, UR44, 0x3 ;  /* 0x0000002ca6c17c11 */ /* 0x000fe4000f8e18ff */
[----:B------:R-:W-:Y:S01]  /*7140*/  @P6 SHF.L.U32 R204, R165, 0x1f, RZ ;  /* 0x0000001fa5cc6819 */ /* 0x000fe200000006ff */
[----:B------:R1:W-:Y:S01]  /*7150*/  STS.128 [R184+0x4010], R196 ;  /* 0x004010c4b8007388 */ /* 0x0003e20000000c00 */
[----:B------:R-:W-:Y:S01]  /*7160*/  @!PT LDS RZ, [RZ] ;  /* 0x00000000fffff984 */ /* 0x000fe20000000800 */
[----:B------:R-:W-:Y:S01]  /*7170*/  @!PT LDS RZ, [RZ] ;  /* 0x00000000fffff984 */ /* 0x000fe20000000800 */
[----:B------:R-:W-:Y:S01]  /*7180*/  @!PT LDS RZ, [RZ] ;  /* 0x00000000fffff984 */ /* 0x000fe20000000800 */
[----:B------:R-:W-:Y:S01]  /*7190*/  @!PT LDS RZ, [RZ] ;  /* 0x00000000fffff984 */ /* 0x000fe20000000800 */
[----:B------:R2:W-:Y:S07]  /*71a0*/  MEMBAR.ALL.CTA ;  /* 0x0000000000007992 */ /* 0x0005ee0000008000 */
[----:B--2---:R-:W2:Y:S02]  /*71b0*/  FENCE.VIEW.ASYNC.S ;  /* 0x00000000000073c6 */ /* 0x004ea40000000000 */
[----:B--2---:R-:W-:Y:S06]  /*71c0*/  BAR.SYNC.DEFER_BLOCKING 0x1, 0x80 ;  /* 0x0042000000007b1d */ /* 0x004fec0000010000 */
[----:B------:R-:W-:Y:S05]  /*71d0*/  @P0 BRA `(.L_x_104) ;  /* 0x0000000000280947 */ /* 0x000fea0003800000 */
[----:B------:R-:W2:Y:S01]  /*71e0*/  LDCU.64 UR6, c[0x0][0x348] ;  /* 0x00006900ff0677ac */ /* 0x000ea20008000a00 */
[----:B------:R-:W-:Y:S01]  /*71f0*/  UIADD3 UR4, UPT, UPT, UR44, 0x4200, URZ ;  /* 0x000042002c047890 */ /* 0x000fe2000fffe0ff */
[----:B------:R-:W-:Y:S05]  /*7200*/  UMOV UR51, UR36 ;  /* 0x0000002400337c82 */ /* 0x000fea0008000000 */
[----:B------:R-:W-:Y:S04]  /*7210*/  MOV R177, UR4 ;  /* 0x0000000400b17c02 */ /* 0x000fe80008000f00 */
[----:B------:R-:W-:Y:S01]  /*7220*/  R2UR UR48, R177 ;  /* 0x00000000b13072ca */ /* 0x000fe200000e0000 */
[----:B--2---:R-:W-:Y:S04]  /*7230*/  UIADD3 UR4, UP0, UPT, UR6, 0x680, URZ ;  /* 0x0000068006047890 */ /* 0x004fe8000ff1e0ff */
[----:B------:R-:W-:Y:S09]  /*7240*/  UIADD3.X UR5, UPT, UPT, URZ, UR7, URZ, UP0, !UPT ;  /* 0x00000007ff057290 */ /* 0x000ff200087fe4ff */
[----:B------:R2:W-:Y:S01]  /*7250*/  UTMASTG.3D [UR48], [UR4] ;  /* 0x00000030040073b5 */ /* 0x0005e20008010000 */
[----:B------:R0:W-:Y:S01]  /*7260*/  UTMACMDFLUSH ;  /* 0x00000000000079b7 */ /* 0x0001e20000000000 */
[----:B--2---:R-:W-:Y:S04]  /*7270*/  DEPBAR.LE SB0, 0x1 ;  /* 0x000080400000791a */ /* 0x004fe80000000000 */
.L_x_104:
[----:B------:R-:W-:Y:S05]  /*7280*/  BSYNC.RECONVERGENT B0 ;  /* 0x0000000000007941 */ /* 0x000fea0003800200 */
.L_x_103:
[----:B------:R-:W-:Y:S06]  /*7290*/  BAR.SYNC.DEFER_BLOCKING 0x1, 0x80 ;  /* 0x0042000000007b1d */ /* 0x000fec0000010000 */
[----:B------:R-:W2:Y:S01]  /*72a0*/  @P6 SYNCS.PHASECHK.TRANS64.TRYWAIT P0, [R193+URZ+0x50], R204 ;  /* 0x000050ccc10065a7 */ /* 0x000ea200080011ff */
[----:B------:R-:W-:Y:S01]  /*72b0*/  BSSY B1, `(.L_x_105) ;  /* 0x0000023000017945 */ /* 0x000fe20003800000 */
[----:B--2---:R-:W-:Y:S03]  /*72c0*/  @P6 SEL R187, RZ, 0x1, !P0 ;  /* 0x00000001ffbb6807 */ /* 0x004fe60004000000 */
[----:B------:R-:W-:Y:S05]  /*72d0*/  @!P6 BRA `(.L_x_106) ;  /* 0x000000000080e947 */ /* 0x000fea0003800000 */
[----:B------:R-:W-:Y:S01]  /*72e0*/  ISETP.NE.AND P1, PT, R192, RZ, PT ;  /* 0x000000ffc000720c */ /* 0x000fe20003f25270 */
[----:B------:R-:W-:Y:S01]  /*72f0*/  BSSY B0, `(.L_x_107) ;  /* 0x000000a000007945 */ /* 0x000fe20003800000 */
[----:B------:R-:W-:Y:S11]  /*7300*/  ISETP.NE.AND P0, PT, R187, RZ, PT ;  /* 0x000000ffbb00720c */ /* 0x000ff60003f05270 */
[----:B------:R-:W-:Y:S04]  /*7310*/  @P1 IMAD R3, R166, 0x2000, R171 ;  /* 0x00002000a6031824 */ /* 0x000fe800078e02ab */
[C---:B------:R-:W-:Y:S01]  /*7320*/  @P1 IMAD.IADD R5, R3.reuse, 0x1, R194 ;  /* 0x0000000103051824 */ /* 0x040fe200078e02c2 */
[----:B------:R-:W-:Y:S03]  /*7330*/  @P1 IADD3 R202, PT, PT, R3, R202, RZ ;  /* 0x000000ca03ca1210 */ /* 0x000fe60007ffe0ff */
[----:B------:R-:W-:Y:S01]  /*7340*/  @P1 IMAD.IADD R200, R200, 0x1, R5 ;  /* 0x00000001c8c81824 */ /* 0x000fe200078e0205 */
[----:B------:R-:W-:Y:S06]  /*7350*/  @P0 BRA `(.L_x_108) ;  /* 0x00000000000c0947 */ /* 0x000fec0003800000 */
[----:B------:R-:W-:Y:S04]  /*7360*/  SHF.L.U32 R0, R165, 0x1f, RZ ;  /* 0x0000001fa5007819 */ /* 0x000fe800000006ff */
[----:B------:R-:W2:Y:S02]  /*7370*/  SYNCS.PHASECHK.TRANS64.TRYWAIT P0, [R193+URZ+0x50], R0 ;  /* 0x00005000c10075a7 */ /* 0x000ea400080011ff */
[----:B--2---:R-:W-:Y:S05]  /*7380*/  @!P0 BRA `(.L_x_109) ;  /* 0x0000001c00d88947 */ /* 0x004fea0003800000 */
.L_x_108:
[----:B------:R-:W-:Y:S05]  /*7390*/  BSYNC B0 ;  /* 0x0000000000007941 */ /* 0x000fea0003800000 */
.L_x_107:
[----:B------:R-:W-:Y:S01]  /*73a0*/  ISETP.NE.AND P0, PT, R192, RZ, PT ;  /* 0x000000ffc000720c */ /* 0x000fe20003f05270 */
[----:B--2---:R-:W-:Y:S02]  /*73b0*/  VIADD R193, R193, 0x60 ;  /* 0x00000060c1c17836 */ /* 0x004fe40000000000 */
[----:B------:R-:W-:Y:S02]  /*73c0*/  IMAD.U32 R0, RZ, RZ, UR45 ;  /* 0x0000002dff007e24 */ /* 0x000fe4000f8e00ff */
[----:B------:R-:W-:Y:S03]  /*73d0*/  VIADD R166, R166, 0x1 ;  /* 0x00000001a6a67836 */ /* 0x000fe60000000000 */
[----:B------:R-:W-:Y:S05]  /*73e0*/  PRMT R0, R0, 0x654, R193 ;  /* 0x0000065400007816 */ /* 0x000fea00000000c1 */
[----:B------:R2:W3:Y:S04]  /*73f0*/  @P0 LDS.128 R140, [R3] ;  /* 0x00000000038c0984 */ /* 0x0004e80000000c00 */
[----:B------:R2:W4:Y:S04]  /*7400*/  @P0 LDS.128 R144, [R5+0x10] ;  /* 0x0000100005900984 */ /* 0x0005280000000c00 */
        /* <DEDUP_REMOVED lines=12> */
[----:B--234-:R-:W-:Y:S02]  /*74d0*/  LOP3.LUT R165, R165, R0, RZ, 0x3c, !PT ;  /* 0x00000000a5a57212 */ /* 0x01cfe400078e3cff */
.L_x_106:
[----:B------:R-:W-:Y:S05]  /*74e0*/  BSYNC B1 ;  /* 0x0000000000017941 */ /* 0x000fea0003800000 */
.L_x_105:
[----:B------:R-:W-:Y:S05]  /*74f0*/  VIADD R0, R71, 0x40 ;  /* 0x0000004047007836 */ /* 0x000fea0000000000 */
[----:B------:R-:W-:Y:S04]  /*7500*/  SHF.R.U32.HI R0, RZ, 0x15, R0 ;  /* 0x00000015ff007819 */ /* 0x000fe80000011600 */
[----:B------:R-:W-:Y:S11]  /*7510*/  LOP3.LUT P0, RZ, R0, 0x3, R159, 0x48, !PT ;  /* 0x0000000300ff7812 */ /* 0x000ff6000780489f */
[----:B------:R-:W-:Y:S02]  /*7520*/  @!UPT UIADD3 URZ, UPT, UPT, URZ, URZ, URZ ;  /* 0x000000fffffff290 */ /* 0x000fe4000fffe0ff */
        /* <DEDUP_REMOVED lines=8> */
[----:B------:R-:W5:Y:S01]  /*75b0*/  LDCU.64 UR4, c[0x4][0x10] ;  /* 0x01000200ff0477ac */ /* 0x000f620008000a00 */
[----:B--2---:R-:W-:Y:S01]  /*75c0*/  MOV R5, UR9 ;  /* 0x0000000900057c02 */ /* 0x004fe20008000f00 */
[----:B------:R-:W-:Y:S01]  /*75d0*/  IMAD.U32 R4, RZ, RZ, UR8 ;  /* 0x00000008ff047e24 */ /* 0x000fe2000f8e00ff */
[----:B---3--:R-:W-:Y:S01]  /*75e0*/  MOV R7, UR7 ;  /* 0x0000000700077c02 */ /* 0x008fe20008000f00 */
[----:B------:R-:W-:Y:S01]  /*75f0*/  IMAD.U32 R6, RZ, RZ, UR6 ;  /* 0x00000006ff067e24 */ /* 0x000fe2000f8e00ff */
[----:B-----5:R-:W-:Y:S01]  /*7600*/  MOV R11, UR5 ;  /* 0x00000005000b7c02 */ /* 0x020fe20008000f00 */
[----:B------:R-:W-:Y:S02]  /*7610*/  IMAD.U32 R10, RZ, RZ, UR4 ;  /* 0x00000004ff0a7e24 */ /* 0x000fe4000f8e00ff */
[----:B------:R-:W-:Y:S07]  /*7620*/  LEPC R20, `(.L_x_110) ;  /* 0x000000001014794e */ /* 0x000fee0000000000 */
[----:B-1--4-:R-:W-:Y:S05]  /*7630*/  CALL.ABS.NOINC R2 ;  /* 0x0000000002007343 */ /* 0x012fea0003c00000 */
.L_x_110:
[----:B------:R-:W-:Y:S01]  /*7640*/  ISETP.NE.AND P0, PT, R178, RZ, PT ;  /* 0x000000ffb200720c */ /* 0x000fe20003f05270 */
[----:B------:R-:W-:Y:S05]  /*7650*/  WARPSYNC.ALL ;  /* 0x0000000000007948 */ /* 0x000fea0003800000 */
[----:B------:R-:W-:Y:S01]  /*7660*/  R2UR UR4, R71 ;  /* 0x00000000470472ca */ /* 0x000fe200000e0000 */
[----:B------:R-:W-:Y:S01]  /*7670*/  BSSY.RECONVERGENT B0, `(.L_x_111) ;  /* 0x000011e000007945 */ /* 0x000fe20003800200 */
[----:B------:R-:W-:Y:S02]  /*7680*/  F2FP.F16.E5M2.UNPACK_B R11, R141 ;  /* 0x0000008dff0b723e */ /* 0x000fe400020004ff */
[----:B------:R-:W-:Y:S02]  /*7690*/  F2FP.F16.E5M2.UNPACK_B R10, R142 ;  /* 0x0000008eff0a723e */ /* 0x000fe400020004ff */
[----:B------:R-:W-:Y:S01]  /*76a0*/  F2FP.F16.E5M2.UNPACK_B R9, R143 ;  /* 0x0000008fff09723e */ /* 0x000fe200020004ff */
[--C-:B------:R-:W-:Y:S01]  /*76b0*/  HADD2.F32 R74, -RZ, R11.reuse.H0_H0 ;  /* 0x2000000bff4a7230 */ /* 0x100fe20000004100 */
[----:B------:R-:W-:Y:S01]  /*76c0*/  F2FP.F16.E5M2.UNPACK_B R8, R144 ;  /* 0x00000090ff08723e */ /* 0x000fe200020004ff */
[----:B------:R-:W-:Y:S01]  /*76d0*/  HADD2.F32 R76, -RZ, R11.H1_H1 ;  /* 0x3000000bff4c7230 */ /* 0x000fe20000004100 */
[----:B------:R-:W-:Y:S01]  /*76e0*/  F2FP.F16.E5M2.UNPACK_B R7, R145 ;  /* 0x00000091ff07723e */ /* 0x000fe200020004ff */
[--C-:B------:R-:W-:Y:S01]  /*76f0*/  HADD2.F32 R77, -RZ, R10.reuse.H0_H0 ;  /* 0x2000000aff4d7230 */ /* 0x100fe20000004100 */
[----:B------:R-:W-:Y:S01]  /*7700*/  F2FP.F16.E5M2.UNPACK_B R6, R146 ;  /* 0x00000092ff06723e */ /* 0x000fe200020004ff */
[----:B------:R-:W-:Y:S01]  /*7710*/  HADD2.F32 R80, -RZ, R10.H1_H1 ;  /* 0x3000000aff507230 */ /* 0x000fe20000004100 */
[----:B------:R-:W-:Y:S01]  /*7720*/  F2FP.F16.E5M2.UNPACK_B R5, R147 ;  /* 0x00000093ff05723e */ /* 0x000fe200020004ff */
[--C-:B------:R-:W-:Y:S01]  /*7730*/  HADD2.F32 R81, -RZ, R9.reuse.H0_H0 ;  /* 0x20000009ff517230 */ /* 0x100fe20000004100 */
[----:B-1----:R-:W-:Y:S01]  /*7740*/  F2FP.F16.E5M2.UNPACK_B R4, R148 ;  /* 0x00000094ff04723e */ /* 0x002fe200020004ff */
[----:B------:R-:W-:Y:S01]  /*7750*/  HADD2.F32 R84, -RZ, R9.H1_H1 ;  /* 0x30000009ff547230 */ /* 0x000fe20000004100 */
[-C--:B------:R-:W-:Y:S01]  /*7760*/  F2FP.F16.E5M2.UNPACK_B R2, R140.reuse ;  /* 0x0000008cff02723e */ /* 0x080fe200020004ff */
[--C-:B------:R-:W-:Y:S01]  /*7770*/  HADD2.F32 R85, -RZ, R8.reuse.H0_H0 ;  /* 0x20000008ff557230 */ /* 0x100fe20000004100 */
[----:B------:R-:W-:Y:S01]  /*7780*/  F2FP.F16.E5M2.UNPACK_B R140, R140.H1 ;  /* 0x0000008cff8c723e */ /* 0x000fe200030004ff */
[----:B------:R-:W-:Y:S01]  /*7790*/  HADD2.F32 R87, -RZ, R8.H1_H1 ;  /* 0x30000008ff577230 */ /* 0x000fe20000004100 */
[----:B------:R-:W-:Y:S01]  /*77a0*/  F2FP.F16.E5M2.UNPACK_B R141, R141.H1 ;  /* 0x0000008dff8d723e */ /* 0x000fe200030004ff */
[--C-:B------:R-:W-:Y:S01]  /*77b0*/  HADD2.F32 R90, -RZ, R7.reuse.H0_H0 ;  /* 0x20000007ff5a7230 */ /* 0x100fe20000004100 */
[----:B------:R-:W-:Y:S01]  /*77c0*/  F2FP.F16.E5M2.UNPACK_B R142, R142.H1 ;  /* 0x0000008eff8e723e */ /* 0x000fe200030004ff */
[----:B------:R-:W-:Y:S01]  /*77d0*/  HADD2.F32 R91, -RZ, R7.H1_H1 ;  /* 0x30000007ff5b7230 */ /* 0x000fe20000004100 */
[----:B------:R-:W-:Y:S01]  /*77e0*/  F2FP.F16.E5M2.UNPACK_B R143, R143.H1 ;  /* 0x0000008fff8f723e */ /* 0x000fe200030004ff */
[--C-:B------:R-:W-:Y:S01]  /*77f0*/  HADD2.F32 R94, -RZ, R6.reuse.H0_H0 ;  /* 0x20000006ff5e7230 */ /* 0x100fe20000004100 */
[----:B------:R-:W-:Y:S01]  /*7800*/  R2UR UR5, R186 ;  /* 0x00000000ba0572ca */ /* 0x000fe200000e0000 */
[----:B------:R-:W-:Y:S01]  /*7810*/  HADD2.F32 R95, -RZ, R6.H1_H1 ;  /* 0x30000006ff5f7230 */ /* 0x000fe20000004100 */
        /* <DEDUP_REMOVED lines=9> */
[----:B------:R-:W1:Y:S01]  /*78b0*/  LDTM.x64 R4, tmem[UR4+0x40] ;  /* 0x00004004000479ee */ /* 0x000e620008340000 */
[--C-:B------:R-:W-:Y:S01]  /*78c0*/  HADD2.F32 R0, -RZ, R2.reuse.H0_H0 ;  /* 0x20000002ff007230 */ /* 0x100fe20000004100 */
[----:B------:R-:W-:Y:S01]  /*78d0*/  NOP ;  /* 0x0000000000007918 */ /* 0x000fe20000000000 */
[----:B------:R-:W-:Y:S01]  /*78e0*/  UIADD3 UR4, UPT, UPT, UR5, 0xc0, URZ ;  /* 0x000000c005047890 */ /* 0x000fe2000fffe0ff */
[----:B------:R-:W-:Y:S01]  /*78f0*/  HADD2.F32 R2, -RZ, R2.H1_H1 ;  /* 0x30000002ff027230 */ /* 0x000fe20000004100 */
[----:B------:R-:W-:Y:S01]  /*7900*/  F2FP.F16.E5M2.UNPACK_B R127, R154 ;  /* 0x0000009aff7f723e */ /* 0x000fe200020004ff */
[----:B------:R-:W-:Y:S01]  /*7910*/  HADD2.F32 R78, -RZ, R141.H1_H1 ;  /* 0x3000008dff4e7230 */ /* 0x000fe20000004100 */
[----:B------:R-:W-:Y:S01]  /*7920*/  UPRMT UR4, UR45, 0x654, UR4 ;  /* 0x000006542d047896 */ /* 0x000fe20008000004 */
[--C-:B------:R-:W-:Y:S01]  /*7930*/  HADD2.F32 R106, -RZ, R107.reuse.H0_H0 ;  /* 0x2000006bff6a7230 */ /* 0x100fe20000004100 */
[----:B------:R-:W-:Y:S01]  /*7940*/  F2FP.F16.E5M2.UNPACK_B R130, R155 ;  /* 0x0000009bff82723e */ /* 0x000fe200020004ff */
[----:B------:R-:W-:Y:S01]  /*7950*/  HADD2.F32 R107, -RZ, R107.H1_H1 ;  /* 0x3000006bff6b7230 */ /* 0x000fe20000004100 */
[----:B------:R-:W-:Y:S01]  /*7960*/  F2FP.F16.E5M2.UNPACK_B R144, R144.H1 ;  /* 0x00000090ff90723e */ /* 0x000fe200030004ff */
[--C-:B------:R-:W-:Y:S01]  /*7970*/  HADD2.F32 R110, -RZ, R111.reuse.H0_H0 ;  /* 0x2000006fff6e7230 */ /* 0x100fe20000004100 */
[----:B------:R-:W-:Y:S01]  /*7980*/  F2FP.F16.E5M2.UNPACK_B R145, R145.H1 ;  /* 0x00000091ff91723e */ /* 0x000fe200030004ff */
[----:B------:R-:W-:Y:S01]  /*7990*/  HADD2.F32 R111, -RZ, R111.H1_H1 ;  /* 0x3000006fff6f7230 */ /* 0x000fe20000004100 */
[----:B------:R-:W-:Y:S01]  /*79a0*/  F2FP.F16.E5M2.UNPACK_B R146, R146.H1 ;  /* 0x00000092ff92723e */ /* 0x000fe200030004ff */
[----:B-1----:R-:W-:Y:S01]  /*79b0*/  SYNCS.ARRIVE.TRANS64.RED.A1T0 RZ, [UR4], RZ ;  /* 0x000000ffffff79a7 */ /* 0x002fe20008100404 */
[--C-:B------:R-:W-:Y:S01]  /*79c0*/  HADD2.F32 R114, -RZ, R115.reuse.H0_H0 ;  /* 0x20000073ff727230 */ /* 0x100fe20000004100 */
[----:B------:R-:W-:Y:S01]  /*79d0*/  F2FP.F16.E5M2.UNPACK_B R147, R147.H1 ;  /* 0x00000093ff93723e */ /* 0x000fe200030004ff */
[----:B------:R-:W-:Y:S01]  /*79e0*/  HADD2.F32 R115, -RZ, R115.H1_H1 ;  /* 0x30000073ff737230 */ /* 0x000fe20000004100 */
[----:B------:R-:W-:Y:S01]  /*79f0*/  F2FP.F16.E5M2.UNPACK_B R148, R148.H1 ;  /* 0x00000094ff94723e */ /* 0x000fe200030004ff */
[--C-:B------:R-:W-:Y:S01]  /*7a00*/  HADD2.F32 R118, -RZ, R119.reuse.H0_H0 ;  /* 0x20000077ff767230 */ /* 0x100fe20000004100 */
[----:B------:R-:W-:Y:S01]  /*7a10*/  F2FP.F16.E5M2.UNPACK_B R149, R149.H1 ;  /* 0x00000095ff95723e */ /* 0x000fe200030004ff */
[----:B------:R-:W-:Y:S02]  /*7a20*/  HADD2.F32 R119, -RZ, R119.H1_H1 ;  /* 0x30000077ff777230 */ /* 0x000fe40000004100 */
[C---:B------:R-:W-:Y:S01]  /*7a30*/  FMUL R4, R70.reuse, R4 ;  /* 0x0000000446047220 */ /* 0x040fe20000400000 */
[C---:B------:R-:W-:Y:S01]  /*7a40*/  FMUL R5, R70.reuse, R5 ;  /* 0x0000000546057220 */ /* 0x040fe20000400000 */
[--C-:B------:R-:W-:Y:S02]  /*7a50*/  HADD2.F32 R3, -RZ, R140.reuse.H0_H0 ;  /* 0x2000008cff037230 */ /* 0x100fe40000004100 */
        /* <DEDUP_REMOVED lines=9> */
[C---:B------:R-:W-:Y:S01]  /*7af0*/  FMUL R2, R70.reuse, R21 ;  /* 0x0000001546027220 */ /* 0x040fe20000400000 */
[C---:B------:R-:W-:Y:S01]  /*7b00*/  FMUL R21, R70.reuse, R28 ;  /* 0x0000001c46157220 */ /* 0x040fe20000400000 */
[----:B------:R-:W-:Y:S02]  /*7b10*/  HADD2.F32 R122, -RZ, R123.H0_H0 ;  /* 0x2000007bff7a7230 */ /* 0x000fe40000004100 */
[C---:B------:R-:W-:Y:S01]  /*7b20*/  FMUL R6, R70.reuse, R6 ;  /* 0x0000000646067220 */ /* 0x040fe20000400000 */
[----:B------:R-:W-:Y:S02]  /*7b30*/  HADD2.F32 R72, -RZ, R140.H1_H1 ;  /* 0x3000008cff487230 */ /* 0x000fe40000004100 */
[C---:B------:R-:W-:Y:S01]  /*7b40*/  FMUL R7, R70.reuse, R7 ;  /* 0x0000000746077220 */ /* 0x040fe20000400000 */
[----:B------:R-:W-:Y:S02]  /*7b50*/  HADD2.F32 R75, -RZ, R141.H0_H0 ;  /* 0x2000008dff4b7230 */ /* 0x000fe40000004100 */
[C---:B------:R-:W-:Y:S01]  /*7b60*/  FFMA R6, R73.reuse, R3, R6 ;  /* 0x0000000349067223 */ /* 0x040fe20000000006 */
[----:B------:R-:W-:Y:S02]  /*7b70*/  HADD2.F32 R123, -RZ, R123.H1_H1 ;  /* 0x3000007bff7b7230 */ /* 0x000fe40000004100 */
[C---:B------:R-:W-:Y:S01]  /*7b80*/  FFMA R7, R73.reuse, R72, R7 ;  /* 0x0000004849077223 */ /* 0x040fe20000000007 */
[C---:B------:R-:W-:Y:S01]  /*7b90*/  FFMA R8, R73.reuse, R74, R8 ;  /* 0x0000004a49087223 */ /* 0x040fe20000000008 */
[----:B------:R-:W-:Y:S01]  /*7ba0*/  FFMA R9, R73, R76, R9 ;  /* 0x0000004c49097223 */ /* 0x000fe20000000009 */
[--C-:B------:R-:W-:Y:S02]  /*7bb0*/  HADD2.F32 R126, -RZ, R127.reuse.H0_H0 ;  /* 0x2000007fff7e7230 */ /* 0x100fe40000004100 */
[C---:B------:R-:W-:Y:S01]  /*7bc0*/  FMUL R10, R70.reuse, R10 ;  /* 0x0000000a460a7220 */ /* 0x040fe20000400000 */
[----:B------:R-:W-:Y:S01]  /*7bd0*/  F2FP.SATFINITE.E5M2.F32.PACK_AB_MERGE_C R76, R7, R6, RZ ;  /* 0x00000006074c723e */ /* 0x000fe200048060ff */
[C---:B------:R-:W-:Y:S01]  /*7be0*/  FMUL R7, R70.reuse, R24 ;  /* 0x0000001846077220 */ /* 0x040fe20000400000 */
[----:B------:R-:W-:Y:S02]  /*7bf0*/  HADD2.F32 R127, -RZ, R127.H1_H1 ;  /* 0x3000007fff7f7230 */ /* 0x000fe40000004100 */
[C---:B------:R-:W-:Y:S01]  /*7c00*/  FFMA R10, R73.reuse, R75, R10 ;  /* 0x0000004b490a7223 */ /* 0x040fe2000000000a */
[----:B------:R-:W-:Y:S02]  /*7c10*/  HADD2.F32 R72, -RZ, R130.H0_H0 ;  /* 0x20000082ff487230 */ /* 0x000fe40000004100 */
[C---:B------:R-:W-:Y:S01]  /*7c20*/  FMUL R11, R70.reuse, R11 ;  /* 0x0000000b460b7220 */ /* 0x040fe20000400000 */
[--C-:B------:R-:W-:Y:S02]  /*7c30*/  HADD2.F32 R79, -RZ, R142.reuse.H0_H0 ;  /* 0x2000008eff4f7230 */ /* 0x100fe40000004100 */
[C---:B------:R-:W-:Y:S01]  /*7c40*/  FMUL R14, R70.reuse, R14 ;  /* 0x0000000e460e7220 */ /* 0x040fe20000400000 */
[----:B------:R-:W-:Y:S02]  /*7c50*/  HADD2.F32 R82, -RZ, R142.H1_H1 ;  /* 0x3000008eff527230 */ /* 0x000fe40000004100 */
[C---:B------:R-:W-:Y:S01]  /*7c60*/  FFMA R11, R73.reuse, R78, R11 ;  /* 0x0000004e490b7223 */ /* 0x040fe2000000000b */
[C---:B------:R-:W-:Y:S01]  /*7c70*/  FFMA R12, R73.reuse, R77, R12 ;  /* 0x0000004d490c7223 */ /* 0x040fe2000000000c */
[C---:B------:R-:W-:Y:S01]  /*7c80*/  FFMA R13, R73.reuse, R80, R13 ;  /* 0x00000050490d7223 */ /* 0x040fe2000000000d */
[----:B------:R-:W-:Y:S01]  /*7c90*/  FFMA R14, R73, R79, R14 ;  /* 0x0000004f490e7223 */ /* 0x000fe2000000000e */
[----:B------:R-:W-:Y:S01]  /*7ca0*/  HADD2.F32 R75, -RZ, R130.H1_H1 ;  /* 0x30000082ff4b7230 */ /* 0x000fe20000004100 */
[----:B------:R-:W-:Y:S01]  /*7cb0*/  F2FP.SATFINITE.E5M2.F32.PACK_AB_MERGE_C R78, R11, R10, RZ ;  /* 0x0000000a0b4e723e */ /* 0x000fe200048060ff */
[C---:B------:R-:W-:Y:S01]  /*7cc0*/  FMUL R10, R70.reuse, R25 ;  /* 0x00000019460a7220 */ /* 0x040fe20000400000 */
[C---:B------:R-:W-:Y:S01]  /*7cd0*/  FMUL R25, R70.reuse, R32 ;  /* 0x0000002046197220 */ /* 0x040fe20000400000 */
        /* <DEDUP_REMOVED lines=8> */
[C---:B------:R-:W-:Y:S01]  /*7d60*/  FMUL R19, R70.reuse, R19 ;  /* 0x0000001346137220 */ /* 0x040fe20000400000 */
[--C-:B------:R-:W-:Y:S01]  /*7d70*/  HADD2.F32 R88, -RZ, R144.reuse.H0_H0 ;  /* 0x20000090ff587230 */ /* 0x100fe20000004100 */
[----:B------:R-:W-:Y:S01]  /*7d80*/  F2FP.SATFINITE.E5M2.F32.PACK_AB_MERGE_C R14, R15, R14, RZ ;  /* 0x0000000e0f0e723e */ /* 0x000fe200048060ff */
[----:B------:R-:W-:Y:S02]  /*7d90*/  HADD2.F32 R89, -RZ, R144.H1_H1 ;  /* 0x30000090ff597230 */ /* 0x000fe40000004100 */
[C---:B------:R-:W-:Y:S01]  /*7da0*/  FFMA R19, R73.reuse, R86, R19 ;  /* 0x0000005649137223 */ /* 0x040fe20000000013 */
[C---:B------:R-:W-:Y:S01]  /*7db0*/  FFMA R0, R73.reuse, R85, R0 ;  /* 0x0000005549007223 */ /* 0x040fe20000000000 */
[----:B------:R-:W-:Y:S01]  /*7dc0*/  FFMA R2, R73, R87, R2 ;  /* 0x0000005749027223 */ /* 0x000fe20000000002 */
[C---:B------:R-:W-:Y:S01]  /*7dd0*/  FMUL R3, R70.reuse, R22 ;  /* 0x0000001646037220 */ /* 0x040fe20000400000 */
[C---:B------:R-:W-:Y:S01]  /*7de0*/  FMUL R22, R70.reuse, R29 ;  /* 0x0000001d46167220 */ /* 0x040fe20000400000 */
[----:B------:R-:W-:Y:S01]  /*7df0*/  F2FP.SATFINITE.E5M2.F32.PACK_AB_MERGE_C R18, R19, R18, RZ ;  /* 0x000000121312723e */ /* 0x000fe200048060ff */
[C---:B------:R-:W-:Y:S01]  /*7e00*/  FMUL R29, R70.reuse, R36 ;  /* 0x00000024461d7220 */ /* 0x040fe20000400000 */
        /* <DEDUP_REMOVED lines=8> */
[C---:B------:R-:W-:Y:S01]  /*7e90*/  FFMA R11, R73.reuse, R92, R11 ;  /* 0x0000005c490b7223 */ /* 0x040fe2000000000b */
[----:B------:R-:W-:Y:S01]  /*7ea0*/  FMUL R26, R70, R33 ;  /* 0x00000021461a7220 */ /* 0x000fe20000400000 */
[----:B------:R-:W-:Y:S01]  /*7eb0*/  F2FP.SATFINITE.E5M2.F32.PACK_AB_MERGE_C R3, R6, R3, RZ ;  /* 0x000000030603723e */ /* 0x000fe200048060ff */
        /* <DEDUP_REMOVED lines=9> */
[C---:B------:R-:W-:Y:S01]  /*7f50*/  FMUL R30, R70.reuse, R37 ;  /* 0x00000025461e7220 */ /* 0x040fe20000400000 */
[C---:B------:R-:W-:Y:S01]  /*7f60*/  FMUL R37, R70.reuse, R44 ;  /* 0x0000002c46257220 */ /* 0x040fe20000400000 */
[C---:B------:R-:W-:Y:S01]  /*7f70*/  FMUL R24, R70.reuse, R31 ;  /* 0x0000001f46187220 */ /* 0x040fe20000400000 */
[----:B------:R-:W-:Y:S01]  /*7f80*/  F2FP.F16.E5M2.UNPACK_B R150, R150.H1 ;  /* 0x00000096ff96723e */ /* 0x000fe200030004ff */
[--C-:B------:R-:W-:Y:S02]  /*7f90*/  HADD2.F32 R100, -RZ, R147.reuse.H0_H0 ;  /* 0x20000093ff647230 */ /* 0x100fe40000004100 */
[----:B------:R-:W-:Y:S01]  /*7fa0*/  FMUL R27, R70, R34 ;  /* 0x00000022461b7220 */ /* 0x000fe20000400000 */
[----:B------:R-:W-:Y:S02]  /*7fb0*/  HADD2.F32 R101, -RZ, R147.H1_H1 ;  /* 0x30000093ff657230 */ /* 0x000fe40000004100 */
[C---:B------:R-:W-:Y:S01]  /*7fc0*/  FFMA R24, R73.reuse, R97, R24 ;  /* 0x0000006149187223 */ /* 0x040fe20000000018 */
[----:B------:R-:W-:Y:S01]  /*7fd0*/  F2FP.F16.E5M2.UNPACK_B R151, R151.H1 ;  /* 0x00000097ff97723e */ /* 0x000fe200030004ff */
[C---:B------:R-:W-:Y:S01]  /*7fe0*/  FFMA R25, R73.reuse, R98, R25 ;  /* 0x0000006249197223 */ /* 0x040fe20000000019 */
[C---:B------:R-:W-:Y:S01]  /*7ff0*/  FFMA R26, R73.reuse, R99, R26 ;  /* 0x00000063491a7223 */ /* 0x040fe2000000001a */
[----:B------:R-:W-:Y:S01]  /*8000*/  F2FP.F16.E5M2.UNPACK_B R152, R152.H1 ;  /* 0x00000098ff98723e */ /* 0x000fe200030004ff */
[C---:B------:R-:W-:Y:S01]  /*8010*/  FFMA R27, R73.reuse, R100, R27 ;  /* 0x00000064491b7223 */ /* 0x040fe2000000001b */
[----:B------:R-:W-:Y:S01]  /*8020*/  F2FP.SATFINITE.E5M2.F32.PACK_AB_MERGE_C R6, R24, R23, RZ ;  /* 0x000000171806723e */ /* 0x000fe200048060ff */
[C---:B------:R-:W-:Y:S01]  /*8030*/  FMUL R34, R70.reuse, R41 ;  /* 0x0000002946227220 */ /* 0x040fe20000400000 */
[C---:B------:R-:W-:Y:S01]  /*8040*/  FMUL R41, R70.reuse, R48 ;  /* 0x0000003046297220 */ /* 0x040fe20000400000 */
[----:B------:R-:W-:Y:S01]  /*8050*/  FMUL R28, R70, R35 ;  /* 0x00000023461c7220 */ /* 0x000fe20000400000 */
[----:B------:R-:W-:Y:S01]  /*8060*/  F2FP.F16.E5M2.UNPACK_B R153, R153.H1 ;  /* 0x00000099ff99723e */ /* 0x000fe200030004ff */
[--C-:B------:R-:W-:Y:S01]  /*8070*/  HADD2.F32 R104, -RZ, R148.reuse.H0_H0 ;  /* 0x20000094ff687230 */ /* 0x100fe20000004100 */
[----:B------:R-:W-:Y:S01]  /*8080*/  F2FP.SATFINITE.E5M2.F32.PACK_AB_MERGE_C R6, R22, R21, R6 ;  /* 0x000000151606723e */ /* 0x000fe20004806006 */
[C---:B------:R-:W-:Y:S01]  /*8090*/  FFMA R28, R73.reuse, R101, R28 ;  /* 0x00000065491c7223 */ /* 0x040fe2000000001c */
[C---:B------:R-:W-:Y:S01]  /*80a0*/  FFMA R29, R73.reuse, R102, R29 ;  /* 0x00000066491d7223 */ /* 0x040fe2000000001d */
[C---:B------:R-:W-:Y:S01]  /*80b0*/  FFMA R30, R73.reuse, R103, R30 ;  /* 0x00000067491e7223 */ /* 0x040fe2000000001e */
[----:B------:R-:W-:Y:S02]  /*80c0*/  HADD2.F32 R105, -RZ, R148.H1_H1 ;  /* 0x30000094ff697230 */ /* 0x000fe40000004100 */
[C---:B------:R-:W-:Y:S01]  /*80d0*/  FMUL R31, R70.reuse, R38 ;  /* 0x00000026461f7220 */ /* 0x040fe20000400000 */
[----:B------:R-:W-:Y:S01]  /*80e0*/  F2FP.F16.E5M2.UNPACK_B R154, R154.H1 ;  /* 0x0000009aff9a723e */ /* 0x000fe200030004ff */
[C---:B------:R-:W-:Y:S01]  /*80f0*/  FMUL R38, R70.reuse, R45 ;  /* 0x0000002d46267220 */ /* 0x040fe20000400000 */
[C---:B------:R-:W-:Y:S01]  /*8100*/  FMUL R45, R70.reuse, R52 ;  /* 0x00000034462d7220 */ /* 0x040fe20000400000 */
[----:B------:R-:W-:Y:S01]  /*8110*/  F2FP.F16.E5M2.UNPACK_B R155, R155.H1 ;  /* 0x0000009bff9b723e */ /* 0x000fe200030004ff */
[----:B------:R-:W-:Y:S01]  /*8120*/  FFMA R31, R73, R104, R31 ;  /* 0x00000068491f7223 */ /* 0x000fe2000000001f */
[----:B------:R-:W-:Y:S01]  /*8130*/  FMUL R52, R70, R59 ;  /* 0x0000003b46347220 */ /* 0x000fe20000400000 */
[----:B------:R-:W-:Y:S01]  /*8140*/  IADD3 R68, PT, PT, R68, 0x1, RZ ;  /* 0x0000000144447810 */ /* 0x000fe20007ffe0ff */
[C---:B------:R-:W-:Y:S01]  /*8150*/  FMUL R59, R70.reuse, R66 ;  /* 0x00000042463b7220 */ /* 0x040fe20000400000 */
[----:B------:R-:W-:Y:S01]  /*8160*/  F2FP.SATFINITE.E5M2.F32.PACK_AB_MERGE_C R66, R13, R12, R14 ;  /* 0x0000000c0d42723e */ /* 0x000fe2000480600e */
[C---:B------:R-:W-:Y:S01]  /*8170*/  FMUL R32, R70.reuse, R39 ;  /* 0x0000002746207220 */ /* 0x040fe20000400000 */
[--C-:B------:R-:W-:Y:S02]  /*8180*/  HADD2.F32 R108, -RZ, R149.reuse.H0_H0 ;  /* 0x20000095ff6c7230 */ /* 0x100fe40000004100 */
[C---:B------:R-:W-:Y:S01]  /*8190*/  FMUL R35, R70.reuse, R42 ;  /* 0x0000002a46237220 */ /* 0x040fe20000400000 */
[----:B------:R-:W-:Y:S02]  /*81a0*/  HADD2.F32 R109, -RZ, R149.H1_H1 ;  /* 0x30000095ff6d7230 */ /* 0x000fe40000004100 */
[C---:B------:R-:W-:Y:S01]  /*81b0*/  FFMA R32, R73.reuse, R105, R32 ;  /* 0x0000006949207223 */ /* 0x040fe20000000020 */
[----:B------:R-:W-:Y:S01]  /*81c0*/  FMUL R36, R70, R43 ;  /* 0x0000002b46247220 */ /* 0x000fe20000400000 */
[C---:B------:R-:W-:Y:S01]  /*81d0*/  FFMA R33, R73.reuse, R106, R33 ;  /* 0x0000006a49217223 */ /* 0x040fe20000000021 */
[C---:B------:R-:W-:Y:S01]  /*81e0*/  FFMA R34, R73.reuse, R107, R34 ;  /* 0x0000006b49227223 */ /* 0x040fe20000000022 */
[--C-:B------:R-:W-:Y:S01]  /*81f0*/  HADD2.F32 R112, -RZ, R150.reuse.H0_H0 ;  /* 0x20000096ff707230 */ /* 0x100fe20000004100 */
[----:B------:R-:W-:Y:S01]  /*8200*/  F2FP.SATFINITE.E5M2.F32.PACK_AB_MERGE_C R32, R32, R31, RZ ;  /* 0x0000001f2020723e */ /* 0x000fe200048060ff */
[C---:B------:R-:W-:Y:S01]  /*8210*/  FFMA R35, R73.reuse, R108, R35 ;  /* 0x0000006c49237223 */ /* 0x040fe20000000023 */
[----:B------:R-:W-:Y:S02]  /*8220*/  HADD2.F32 R113, -RZ, R150.H1_H1 ;  /* 0x30000096ff717230 */ /* 0x000fe40000004100 */
[----:B------:R-:W-:Y:S01]  /*8230*/  FMUL R39, R70, R46 ;  /* 0x0000002e46277220 */ /* 0x000fe20000400000 */
[----:B------:R-:W-:Y:S01]  /*8240*/  F2FP.SATFINITE.E5M2.F32.PACK_AB_MERGE_C R32, R30, R29, R32 ;  /* 0x0000001d1e20723e */ /* 0x000fe20004806020 */
[C---:B------:R-:W-:Y:S01]  /*8250*/  FFMA R36, R73.reuse, R109, R36 ;  /* 0x0000006d49247223 */ /* 0x040fe20000000024 */
[C---:B------:R-:W-:Y:S01]  /*8260*/  FMUL R40, R70.reuse, R47 ;  /* 0x0000002f46287220 */ /* 0x040fe20000400000 */
        /* <DEDUP_REMOVED lines=10> */
[C---:B------:R-:W-:Y:S01]  /*8310*/  FMUL R50, R70.reuse, R57 ;  /* 0x0000003946327220 */ /* 0x040fe20000400000 */
[C---:B------:R-:W-:Y:S01]  /*8320*/  FMUL R57, R70.reuse, R64 ;  /* 0x0000004046397220 */ /* 0x040fe20000400000 */
[----:B------:R-:W-:Y:S01]  /*8330*/  FFMA R42, R73, R115, R42 ;  /* 0x00000073492a7223 */ /* 0x000fe2000000002a */
[C---:B------:R-:W-:Y:S01]  /*8340*/  FMUL R46, R70.reuse, R53 ;  /* 0x00000035462e7220 */ /* 0x040fe20000400000 */
[--C-:B------:R-:W-:Y:S01]  /*8350*/  HADD2.F32 R120, -RZ, R152.reuse.H0_H0 ;  /* 0x20000098ff787230 */ /* 0x100fe20000004100 */
[----:B------:R-:W-:Y:S01]  /*8360*/  F2FP.SATFINITE.E5M2.F32.PACK_AB_MERGE_C R64, R5, R4, R76 ;  /* 0x000000040540723e */ /* 0x000fe2000480604c */
[C---:B------:R-:W-:Y:S01]  /*8370*/  FMUL R51, R70.reuse, R58 ;  /* 0x0000003a46337220 */ /* 0x040fe20000400000 */
[C---:B------:R-:W-:Y:S01]  /*8380*/  FMUL R53, R70.reuse, R60 ;  /* 0x0000003c46357220 */ /* 0x040fe20000400000 */
[C---:B------:R-:W-:Y:S01]  /*8390*/  FFMA R43, R73.reuse, R116, R43 ;  /* 0x00000074492b7223 */ /* 0x040fe2000000002b */
[----:B------:R-:W-:Y:S02]  /*83a0*/  HADD2.F32 R121, -RZ, R152.H1_H1 ;  /* 0x30000098ff797230 */ /* 0x000fe40000004100 */
[C---:B------:R-:W-:Y:S01]  /*83b0*/  FMUL R47, R70.reuse, R54 ;  /* 0x00000036462f7220 */ /* 0x040fe20000400000 */
[C---:B------:R-:W-:Y:S01]  /*83c0*/  FMUL R58, R70.reuse, R65 ;  /* 0x00000041463a7220 */ /* 0x040fe20000400000 */
[----:B------:R-:W-:Y:S01]  /*83d0*/  FMUL R60, R70, R67 ;  /* 0x00000043463c7220 */ /* 0x000fe20000400000 */
[----:B------:R-:W-:Y:S01]  /*83e0*/  F2FP.SATFINITE.E5M2.F32.PACK_AB_MERGE_C R5, R20, R11, RZ ;  /* 0x0000000b1405723e */ /* 0x000fe200048060ff */
[----:B------:R-:W-:Y:S01]  /*83f0*/  FFMA R44, R73, R117, R44 ;  /* 0x00000075492c7223 */ /* 0x000fe2000000002c */
[C---:B------:R-:W-:Y:S01]  /*8400*/  FMUL R48, R70.reuse, R55 ;  /* 0x0000003746307220 */ /* 0x040fe20000400000 */
[----:B------:R-:W-:Y:S01]  /*8410*/  F2FP.SATFINITE.E5M2.F32.PACK_AB_MERGE_C R65, R9, R8, R78 ;  /* 0x000000080941723e */ /* 0x000fe2000480604e */
[----:B------:R-:W-:Y:S01]  /*8420*/  FFMA R45, R73, R118, R45 ;  /* 0x00000076492d7223 */ /* 0x000fe2000000002d */
[----:B------:R-:W-:Y:S01]  /*8430*/  F2FP.SATFINITE.E5M2.F32.PACK_AB_MERGE_C R67, R17, R16, R18 ;  /* 0x000000101143723e */ /* 0x000fe20004806012 */
[----:B------:R-:W-:Y:S01]  /*8440*/  FMUL R49, R70, R56 ;  /* 0x0000003846317220 */ /* 0x000fe20000400000 */
[C---:B------:R-:W-:Y:S01]  /*8450*/  FFMA R46, R73.reuse, R119, R46 ;  /* 0x00000077492e7223 */ /* 0x040fe2000000002e */
[--C-:B------:R-:W-:Y:S02]  /*8460*/  HADD2.F32 R124, -RZ, R153.reuse.H0_H0 ;  /* 0x20000099ff7c7230 */ /* 0x100fe40000004100 */
[C---:B------:R-:W-:Y:S01]  /*8470*/  FFMA R47, R73.reuse, R120, R47 ;  /* 0x00000078492f7223 */ /* 0x040fe2000000002f */
[----:B------:R1:W-:Y:S01]  /*8480*/  STS.128 [R137+UR44+0x6200], R64 ;  /* 0x0062004089007988 */ /* 0x0003e20008000c2c */
[----:B------:R-:W-:Y:S01]  /*8490*/  HADD2.F32 R125, -RZ, R153.H1_H1 ;  /* 0x30000099ff7d7230 */ /* 0x000fe20000004100 */
[----:B------:R-:W-:Y:S01]  /*84a0*/  F2FP.SATFINITE.E5M2.F32.PACK_AB_MERGE_C R5, R10, R7, R5 ;  /* 0x000000070a05723e */ /* 0x000fe20004806005 */
[C---:B------:R-:W-:Y:S01]  /*84b0*/  FFMA R48, R73.reuse, R121, R48 ;  /* 0x0000007949307223 */ /* 0x040fe20000000030 */
[----:B------:R-:W-:Y:S01]  /*84c0*/  F2FP.SATFINITE.E5M2.F32.PACK_AB_MERGE_C R7, R28, R27, RZ ;  /* 0x0000001b1c07723e */ /* 0x000fe200048060ff */
        /* <DEDUP_REMOVED lines=8> */
[----:B------:R-:W-:Y:S01]  /*8550*/  FMUL R56, R70, R63 ;  /* 0x0000003f46387220 */ /* 0x000fe20000400000 */
[----:B------:R-:W-:Y:S01]  /*8560*/  F2FP.SATFINITE.E5M2.F32.PACK_AB_MERGE_C R4, R2, R0, R3 ;  /* 0x000000000204723e */ /* 0x000fe20004806003 */
[C---:B------:R-:W-:Y:S01]  /*8570*/  FFMA R53, R73.reuse, R126, R53 ;  /* 0x0000007e49357223 */ /* 0x040fe20000000035 */
[----:B------:R-:W-:Y:S01]  /*8580*/  F2FP.SATFINITE.E5M2.F32.PACK_AB_MERGE_C R7, R26, R25, R7 ;  /* 0x000000191a07723e */ /* 0x000fe20004806007 */
[C---:B------:R-:W-:Y:S01]  /*8590*/  FFMA R54, R73.reuse, R127, R54 ;  /* 0x0000007f49367223 */ /* 0x040fe20000000036 */
[--C-:B------:R-:W-:Y:S02]  /*85a0*/  HADD2.F32 R74, -RZ, R155.reuse.H0_H0 ;  /* 0x2000009bff4a7230 */ /* 0x100fe40000004100 */
[C---:B------:R-:W-:Y:S01]  /*85b0*/  FFMA R55, R73.reuse, R128, R55 ;  /* 0x0000008049377223 */ /* 0x040fe20000000037 */
[----:B------:R-:W-:Y:S01]  /*85c0*/  HADD2.F32 R131, -RZ, R155.H1_H1 ;  /* 0x3000009bff837230 */ /* 0x000fe20000004100 */
[----:B------:R1:W-:Y:S01]  /*85d0*/  STS.128 [R179+0x6010], R4 ;  /* 0x00601004b3007388 */ /* 0x0003e20000000c00 */
[----:B------:R-:W-:Y:S01]  /*85e0*/  F2FP.SATFINITE.E5M2.F32.PACK_AB_MERGE_C R35, R36, R35, RZ ;  /* 0x000000232423723e */ /* 0x000fe200048060ff */
[C---:B------:R-:W-:Y:S01]  /*85f0*/  FFMA R56, R73.reuse, R129, R56 ;  /* 0x0000008149387223 */ /* 0x040fe20000000038 */
[----:B------:R-:W-:Y:S01]  /*8600*/  F2FP.SATFINITE.E5M2.F32.PACK_AB_MERGE_C R39, R40, R39, RZ ;  /* 0x000000272827723e */ /* 0x000fe200048060ff */
[C---:B------:R-:W-:Y:S01]  /*8610*/  FFMA R57, R73.reuse, R72, R57 ;  /* 0x0000004849397223 */ /* 0x040fe20000000039 */
[----:B------:R-:W-:Y:S01]  /*8620*/  F2FP.SATFINITE.E5M2.F32.PACK_AB_MERGE_C R43, R44, R43, RZ ;  /* 0x0000002b2c2b723e */ /* 0x000fe200048060ff */
[C---:B------:R-:W-:Y:S01]  /*8630*/  FFMA R58, R73.reuse, R75, R58 ;  /* 0x0000004b493a7223 */ /* 0x040fe2000000003a */
[C---:B------:R-:W-:Y:S01]  /*8640*/  FFMA R59, R73.reuse, R74, R59 ;  /* 0x0000004a493b7223 */ /* 0x040fe2000000003b */
[----:B------:R-:W-:Y:S01]  /*8650*/  F2FP.SATFINITE.E5M2.F32.PACK_AB_MERGE_C R33, R34, R33, R35 ;  /* 0x000000212221723e */ /* 0x000fe20004806023 */
        /* <DEDUP_REMOVED lines=11> */
[----:B------:R-:W-:Y:S05]  /*8710*/  F2FP.SATFINITE.E5M2.F32.PACK_AB_MERGE_C R51, R58, R57, R59 ;  /* 0x000000393a33723e */ /* 0x000fea000480603b */
        /* <DEDUP_REMOVED lines=10> */
[----:B------:R-:W-:Y:S02]  /*87c0*/  UIADD3 UR9, UPT, UPT, UR49, 0x40, URZ ;  /* 0x0000004031097890 */ /* 0x000fe4000fffe0ff */
[----:B------:R-:W-:Y:S01]  /*87d0*/  UIADD3 UR8, UPT, UPT, UR44, 0x6200, URZ ;  /* 0x000062002c087890 */ /* 0x000fe2000fffe0ff */
[----:B------:R-:W-:Y:S01]  /*87e0*/  UMOV UR10, UR50 ;  /* 0x00000032000a7c82 */ /* 0x000fe20008000000 */
[----:B------:R-:W-:Y:S01]  /*87f0*/  UMOV UR11, UR36 ;  /* 0x00000024000b7c82 */ /* 0x000fe20008000000 */
[----:B--2---:R-:W-:Y:S04]  /*8800*/  UIADD3 UR4, UP0, UPT, UR6, 0x680, URZ ;  /* 0x0000068006047890 */ /* 0x004fe8000ff1e0ff */
[----:B------:R-:W-:Y:S09]  /*8810*/  UIADD3.X UR5, UPT, UPT, URZ, UR7, URZ, UP0, !UPT ;  /* 0x00000007ff057290 */ /* 0x000ff200087fe4ff */
[----:B------:R2:W-:Y:S01]  /*8820*/  UTMASTG.3D [UR8], [UR4] ;  /* 0x00000008040073b5 */ /* 0x0005e20008010000 */
[----:B------:R0:W-:Y:S01]  /*8830*/  UTMACMDFLUSH ;  /* 0x00000000000079b7 */ /* 0x0001e20000000000 */
[----:B--2---:R-:W-:Y:S04]  /*8840*/  DEPBAR.LE SB0, 0x1 ;  /* 0x000080400000791a */ /* 0x004fe80000000000 */
.L_x_112:
[----:B------:R-:W-:Y:S05]  /*8850*/  BSYNC.RECONVERGENT B0 ;  /* 0x0000000000007941 */ /* 0x000fea0003800200 */
.L_x_111:
[----:B------:R-:W-:Y:S01]  /*8860*/  R2UR UR4, R160 ;  /* 0x00000000a00472ca */ /* 0x000fe200000e0000 */
[----:B------:R-:W-:Y:S01]  /*8870*/  BAR.SYNC.DEFER_BLOCKING 0x1, 0x80 ;  /* 0x0042000000007b1d */ /* 0x000fe20000010000 */
[----:B------:R-:W-:Y:S01]  /*8880*/  ISETP.NE.AND P0, PT, R162, 0x2, PT ;  /* 0x00000002a200780c */ /* 0x000fe20003f05270 */
[----:B------:R-:W-:Y:S01]  /*8890*/  UISETP.NE.AND UP0, UPT, UR46, URZ, UPT ;  /* 0x000000ff2e00728c */ /* 0x000fe2000bf05270 */
[----:B------:R-:W-:Y:S01]  /*88a0*/  ISETP.NE.AND P1, PT, R68, 0x4, PT ;  /* 0x000000044400780c */ /* 0x000fe20003f25270 */
[----:B------:R-:W-:Y:S01]  /*88b0*/  UIADD3 UR20, UPT, UPT, UR37, UR63, URZ ;  /* 0x0000003f25147290 */ /* 0x000fe2000fffe0ff */
[----:B------:R-:W-:Y:S02]  /*88c0*/  SEL R0, RZ, 0x1, P0 ;  /* 0x00000001ff007807 */ /* 0x000fe40000000000 */
[----:B------:R-:W-:Y:S02]  /*88d0*/  SEL R3, RZ, 0x1, P1 ;  /* 0x00000001ff037807 */ /* 0x000fe40000800000 */
[----:B------:R-:W-:Y:S02]  /*88e0*/  LOP3.LUT R167, R167, R0, RZ, 0x3c, !PT ;  /* 0x00000000a7a77212 */ /* 0x000fe400078e3cff */
[----:B------:R-:W-:Y:S01]  /*88f0*/  LOP3.LUT R168, R168, R3, RZ, 0x3c, !PT ;  /* 0x00000003a8a87212 */ /* 0x000fe200078e3cff */
[----:B------:R-:W-:Y:S01]  /*8900*/  UIADD3 UR16, UPT, UPT, UR38, UR4, URZ ;  /* 0x0000000426107290 */ /* 0x000fe2000fffe0ff */
[----:B------:R-:W-:Y:S02]  /*8910*/  SEL R162, R162, RZ, P0 ;  /* 0x000000ffa2a27207 */ /* 0x000fe40000000000 */
[----:B------:R-:W-:Y:S01]  /*8920*/  SEL R68, R68, RZ, P1 ;  /* 0x000000ff44447207 */ /* 0x000fe20000800000 */
[----:B------:R-:W-:Y:S01]  /*8930*/  UMOV UR36, UR59 ;  /* 0x0000003b00247c82 */ /* 0x000fe20008000000 */
[----:B------:R-:W-:Y:S07]  /*8940*/  BRA.U UP0, `(.L_x_113) ;  /* 0xffffffc5005c7547 */ /* 0x000fee000b83ffff */
[----:B------:R-:W-:Y:S05]  /*8950*/  EXIT ;  /* 0x000000000000794d */ /* 0x000fea0003800000 */
.L_x_24:
[----:B--2---:R2:W3:Y:S02]  /*8960*/  SYNCS.PHASECHK.TRANS64.TRYWAIT P0, [R3+URZ+0xf0], R2 ;  /* 0x0000f002030075a7 */ /* 0x0044e400080011ff */
[----:B---3--:R-:W-:Y:S05]  /*8970*/  @!P0 NANOSLEEP.SYNCS 0x989680 ;  /* 0x009896800000895d */ /* 0x008fea0003900000 */
[----:B------:R-:W3:Y:S02]  /*8980*/  @!P0 SYNCS.PHASECHK.TRANS64 P0, [R3+URZ+0xf0], R2 ;  /* 0x0000f002030085a7 */ /* 0x000ee400080010ff */
[----:B---3--:R-:W-:Y:S05]  /*8990*/  @!P0 BRA `(.L_x_24) ;  /* 0xfffffffc00f08947 */ /* 0x008fea000383ffff */
[----:B------:R-:W-:Y:S05]  /*89a0*/  BRA `(.L_x_114) ;  /* 0xffffff8c00b87947 */ /* 0x000fea000383ffff */
.L_x_27:
[----:B-1----:R-:W-:-:S07]  /*89b0*/  MOV R0, UR33 ;  /* 0x0000002100007c02 */ /* 0x002fce0008000f00 */
.L_x_115:
[----:B-1----:R1:W2:Y:S02]  /*89c0*/  SYNCS.PHASECHK.TRANS64.TRYWAIT P0, [R0+URZ+0x28], R3 ;  /* 0x00002803000075a7 */ /* 0x0022a400080011ff */
[----:B--2---:R-:W-:Y:S05]  /*89d0*/  @!P0 NANOSLEEP.SYNCS 0x989680 ;  /* 0x009896800000895d */ /* 0x004fea0003900000 */
[----:B------:R-:W2:Y:S02]  /*89e0*/  @!P0 SYNCS.PHASECHK.TRANS64 P0, [R0+URZ+0x28], R3 ;  /* 0x00002803000085a7 */ /* 0x000ea400080010ff */
[----:B--2---:R-:W-:Y:S05]  /*89f0*/  @!P0 BRA `(.L_x_115) ;  /* 0xfffffffc00f08947 */ /* 0x004fea000383ffff */
[----:B------:R-:W-:Y:S05]  /*8a00*/  BRA `(.L_x_26) ;  /* 0xffffff9000007947 */ /* 0x000fea000383ffff */
.L_x_34:
[----:B-1----:R-:W-:-:S07]  /*8a10*/  MOV R0, UR17 ;  /* 0x0000001100007c02 */ /* 0x002fce0008000f00 */
.L_x_116:
[----:B-1----:R1:W2:Y:S02]  /*8a20*/  SYNCS.PHASECHK.TRANS64.TRYWAIT P0, [R0+URZ+0x28], R3 ;  /* 0x00002803000075a7 */ /* 0x0022a400080011ff */
[----:B--2---:R-:W-:Y:S05]  /*8a30*/  @!P0 NANOSLEEP.SYNCS 0x989680 ;  /* 0x009896800000895d */ /* 0x004fea0003900000 */
[----:B------:R-:W2:Y:S02]  /*8a40*/  @!P0 SYNCS.PHASECHK.TRANS64 P0, [R0+URZ+0x28], R3 ;  /* 0x00002803000085a7 */ /* 0x000ea400080010ff */
[----:B--2---:R-:W-:Y:S05]  /*8a50*/  @!P0 BRA `(.L_x_116) ;  /* 0xfffffffc00f08947 */ /* 0x004fea000383ffff */
[----:B------:R-:W-:Y:S05]  /*8a60*/  BRA `(.L_x_33) ;  /* 0xffffff9000bc7947 */ /* 0x000fea000383ffff */
.L_x_39:
[----:B-1----:R1:W2:Y:S02]  /*8a70*/  SYNCS.PHASECHK.TRANS64.TRYWAIT P0, [R3+URZ+0x80], R0 ;  /* 0x00008000030075a7 */ /* 0x0022a400080011ff */
[----:B--2---:R-:W-:Y:S05]  /*8a80*/  @!P0 NANOSLEEP.SYNCS 0x989680 ;  /* 0x009896800000895d */ /* 0x004fea0003900000 */
[----:B------:R-:W2:Y:S02]  /*8a90*/  @!P0 SYNCS.PHASECHK.TRANS64 P0, [R3+URZ+0x80], R0 ;  /* 0x00008000030085a7 */ /* 0x000ea400080010ff */
[----:B--2---:R-:W-:Y:S05]  /*8aa0*/  @!P0 BRA `(.L_x_39) ;  /* 0xfffffffc00f08947 */ /* 0x004fea000383ffff */
[----:B------:R-:W-:Y:S05]  /*8ab0*/  BRA `(.L_x_117) ;  /* 0xffffff9400607947 */ /* 0x000fea000383ffff */
.L_x_43:
[----:B-1----:R-:W-:-:S07]  /*8ac0*/  MOV R0, UR4 ;  /* 0x0000000400007c02 */ /* 0x002fce0008000f00 */
.L_x_118:
[----:B-1----:R1:W2:Y:S02]  /*8ad0*/  SYNCS.PHASECHK.TRANS64.TRYWAIT P0, [R0+URZ], R3 ;  /* 0x00000003000075a7 */ /* 0x0022a400080011ff */
[----:B--2---:R-:W-:Y:S05]  /*8ae0*/  @!P0 NANOSLEEP.SYNCS 0x989680 ;  /* 0x009896800000895d */ /* 0x004fea0003900000 */
[----:B------:R-:W2:Y:S02]  /*8af0*/  @!P0 SYNCS.PHASECHK.TRANS64 P0, [R0+URZ], R3 ;  /* 0x00000003000085a7 */ /* 0x000ea400080010ff */
[----:B--2---:R-:W-:Y:S05]  /*8b00*/  @!P0 BRA `(.L_x_118) ;  /* 0xfffffffc00f08947 */ /* 0x004fea000383ffff */
[----:B------:R-:W-:Y:S05]  /*8b10*/  BRA `(.L_x_119) ;  /* 0xffffff9c00087947 */ /* 0x000fea000383ffff */
.L_x_44:
[----:B------:R-:W-:-:S07]  /*8b20*/  MOV R0, UR5 ;  /* 0x0000000500007c02 */ /* 0x000fce0008000f00 */
.L_x_120:
[----:B-1----:R1:W2:Y:S02]  /*8b30*/  SYNCS.PHASECHK.TRANS64.TRYWAIT P0, [R0+URZ], R3 ;  /* 0x00000003000075a7 */ /* 0x0022a400080011ff */
[----:B--2---:R-:W-:Y:S05]  /*8b40*/  @!P0 NANOSLEEP.SYNCS 0x989680 ;  /* 0x009896800000895d */ /* 0x004fea0003900000 */
[----:B------:R-:W2:Y:S02]  /*8b50*/  @!P0 SYNCS.PHASECHK.TRANS64 P0, [R0+URZ], R3 ;  /* 0x00000003000085a7 */ /* 0x000ea400080010ff */
[----:B--2---:R-:W-:Y:S05]  /*8b60*/  @!P0 BRA `(.L_x_120) ;  /* 0xfffffffc00f08947 */ /* 0x004fea000383ffff */
[----:B------:R-:W-:Y:S05]  /*8b70*/  BRA `(.L_x_121) ;  /* 0xffffff9c00147947 */ /* 0x000fea000383ffff */
.L_x_45:
[----:B------:R-:W-:-:S07]  /*8b80*/  MOV R0, UR5 ;  /* 0x0000000500007c02 */ /* 0x000fce0008000f00 */
.L_x_122:
[----:B-1----:R1:W2:Y:S02]  /*8b90*/  SYNCS.PHASECHK.TRANS64.TRYWAIT P0, [R0+URZ], R3 ;  /* 0x00000003000075a7 */ /* 0x0022a400080011ff */
[----:B--2---:R-:W-:Y:S05]  /*8ba0*/  @!P0 NANOSLEEP.SYNCS 0x989680 ;  /* 0x009896800000895d */ /* 0x004fea0003900000 */
[----:B------:R-:W2:Y:S02]  /*8bb0*/  @!P0 SYNCS.PHASECHK.TRANS64 P0, [R0+URZ], R3 ;  /* 0x00000003000085a7 */ /* 0x000ea400080010ff */
[----:B--2---:R-:W-:Y:S05]  /*8bc0*/  @!P0 BRA `(.L_x_122) ;  /* 0xfffffffc00f08947 */ /* 0x004fea000383ffff */
[----:B------:R-:W-:Y:S05]  /*8bd0*/  BRA `(.L_x_123) ;  /* 0xffffff9c00207947 */ /* 0x000fea000383ffff */
.L_x_46:
[----:B------:R-:W-:-:S07]  /*8be0*/  MOV R0, UR5 ;  /* 0x0000000500007c02 */ /* 0x000fce0008000f00 */
.L_x_124:
[----:B-1----:R1:W2:Y:S02]  /*8bf0*/  SYNCS.PHASECHK.TRANS64.TRYWAIT P0, [R0+URZ], R3 ;  /* 0x00000003000075a7 */ /* 0x0022a400080011ff */
[----:B--2---:R-:W-:Y:S05]  /*8c00*/  @!P0 NANOSLEEP.SYNCS 0x989680 ;  /* 0x009896800000895d */ /* 0x004fea0003900000 */
[----:B------:R-:W2:Y:S02]  /*8c10*/  @!P0 SYNCS.PHASECHK.TRANS64 P0, [R0+URZ], R3 ;  /* 0x00000003000085a7 */ /* 0x000ea400080010ff */
[----:B--2---:R-:W-:Y:S05]  /*8c20*/  @!P0 BRA `(.L_x_124) ;  /* 0xfffffffc00f08947 */ /* 0x004fea000383ffff */
[----:B------:R-:W-:Y:S05]  /*8c30*/  BRA `(.L_x_125) ;  /* 0xffffff9c002c7947 */ /* 0x000fea000383ffff */
.L_x_49:
[----:B-1----:R1:W2:Y:S02]  /*8c40*/  SYNCS.PHASECHK.TRANS64.TRYWAIT P0, [R2+URZ+0xe0], R5 ;  /* 0x0000e005020075a7 */ /* 0x0022a400080011ff */
[----:B--2---:R-:W-:Y:S05]  /*8c50*/  @!P0 NANOSLEEP.SYNCS 0x989680 ;  /* 0x009896800000895d */ /* 0x004fea0003900000 */
[----:B------:R-:W2:Y:S02]  /*8c60*/  @!P0 SYNCS.PHASECHK.TRANS64 P0, [R2+URZ+0xe0], R5 ;  /* 0x0000e005020085a7 */ /* 0x000ea400080010ff */
[----:B--2---:R-:W-:Y:S05]  /*8c70*/  @!P0 BRA `(.L_x_49) ;  /* 0xfffffffc00f08947 */ /* 0x004fea000383ffff */
[----:B------:R-:W-:Y:S05]  /*8c80*/  BRA `(.L_x_126) ;  /* 0xffffff9c00887947 */ /* 0x000fea000383ffff */
.L_x_50:
[----:B------:R-:W-:-:S07]  /*8c90*/  MOV R2, UR4 ;  /* 0x0000000400027c02 */ /* 0x000fce0008000f00 */
.L_x_127:
[----:B-1----:R1:W2:Y:S02]  /*8ca0*/  SYNCS.PHASECHK.TRANS64.TRYWAIT P0, [R2+URZ+0x90], R5 ;  /* 0x00009005020075a7 */ /* 0x0022a400080011ff */
[----:B--2---:R-:W-:Y:S05]  /*8cb0*/  @!P0 NANOSLEEP.SYNCS 0x989680 ;  /* 0x009896800000895d */ /* 0x004fea0003900000 */
[----:B------:R-:W2:Y:S02]  /*8cc0*/  @!P0 SYNCS.PHASECHK.TRANS64 P0, [R2+URZ+0x90], R5 ;  /* 0x00009005020085a7 */ /* 0x000ea400080010ff */
[----:B--2---:R-:W-:Y:S05]  /*8cd0*/  @!P0 BRA `(.L_x_127) ;  /* 0xfffffffc00f08947 */ /* 0x004fea000383ffff */
[----:B------:R-:W-:Y:S05]  /*8ce0*/  BRA `(.L_x_128) ;  /* 0xffffff9c00987947 */ /* 0x000fea000383ffff */
.L_x_51:
[----:B-1----:R1:W2:Y:S02]  /*8cf0*/  SYNCS.PHASECHK.TRANS64.TRYWAIT P1, [R2+URZ+0x80], R5 ;  /* 0x00008005020075a7 */ /* 0x0022a400080211ff */
[----:B--2---:R-:W-:Y:S05]  /*8d00*/  @!P1 NANOSLEEP.SYNCS 0x989680 ;  /* 0x009896800000995d */ /* 0x004fea0003900000 */
[----:B------:R-:W2:Y:S02]  /*8d10*/  @!P1 SYNCS.PHASECHK.TRANS64 P1, [R2+URZ+0x80], R5 ;  /* 0x00008005020095a7 */ /* 0x000ea400080210ff */
[----:B--2---:R-:W-:Y:S05]  /*8d20*/  @!P1 BRA `(.L_x_51) ;  /* 0xfffffffc00f09947 */ /* 0x004fea000383ffff */
[----:B------:R-:W-:Y:S05]  /*8d30*/  BRA `(.L_x_129) ;  /* 0xffffff9c00c87947 */ /* 0x000fea000383ffff */
.L_x_54:
[----:B------:R-:W-:-:S07]  /*8d40*/  MOV R0, UR4 ;  /* 0x0000000400007c02 */ /* 0x000fce0008000f00 */
.L_x_130:
[----:B-1----:R1:W2:Y:S02]  /*8d50*/  SYNCS.PHASECHK.TRANS64.TRYWAIT P0, [R0+URZ+0x90], R3 ;  /* 0x00009003000075a7 */ /* 0x0022a400080011ff */
[----:B--2---:R-:W-:Y:S05]  /*8d60*/  @!P0 NANOSLEEP.SYNCS 0x989680 ;  /* 0x009896800000895d */ /* 0x004fea0003900000 */
[----:B------:R-:W2:Y:S02]  /*8d70*/  @!P0 SYNCS.PHASECHK.TRANS64 P0, [R0+URZ+0x90], R3 ;  /* 0x00009003000085a7 */ /* 0x000ea400080010ff */
[----:B--2---:R-:W-:Y:S05]  /*8d80*/  @!P0 BRA `(.L_x_130) ;  /* 0xfffffffc00f08947 */ /* 0x004fea000383ffff */
[----:B------:R-:W-:Y:S05]  /*8d90*/  BRA `(.L_x_53) ;  /* 0xffffffa0001c7947 */ /* 0x000fea000383ffff */
.L_x_61:
[----:B-1----:R1:W2:Y:S02]  /*8da0*/  SYNCS.PHASECHK.TRANS64.TRYWAIT P1, [R0+URZ+0x80], R5 ;  /* 0x00008005000075a7 */ /* 0x0022a400080211ff */
[----:B--2---:R-:W-:Y:S05]  /*8db0*/  @!P1 NANOSLEEP.SYNCS 0x989680 ;  /* 0x009896800000995d */ /* 0x004fea0003900000 */
[----:B------:R-:W2:Y:S02]  /*8dc0*/  @!P1 SYNCS.PHASECHK.TRANS64 P1, [R0+URZ+0x80], R5 ;  /* 0x00008005000095a7 */ /* 0x000ea400080210ff */
[----:B--2---:R-:W-:Y:S05]  /*8dd0*/  @!P1 BRA `(.L_x_61) ;  /* 0xfffffffc00f09947 */ /* 0x004fea000383ffff */
[----:B------:R-:W-:Y:S05]  /*8de0*/  BRA `(.L_x_131) ;  /* 0xffffffa400907947 */ /* 0x000fea000383ffff */
.L_x_62:
[----:B------:R-:W-:-:S07]  /*8df0*/  MOV R3, UR30 ;  /* 0x0000001e00037c02 */ /* 0x000fce0008000f00 */
.L_x_132:
[----:B-1----:R1:W2:Y:S02]  /*8e00*/  SYNCS.PHASECHK.TRANS64.TRYWAIT P0, [R3+URZ+0xc0], R0 ;  /* 0x0000c000030075a7 */ /* 0x0022a400080011ff */
[----:B--2---:R-:W-:Y:S05]  /*8e10*/  @!P0 NANOSLEEP.SYNCS 0x989680 ;  /* 0x009896800000895d */ /* 0x004fea0003900000 */
[----:B------:R-:W2:Y:S02]  /*8e20*/  @!P0 SYNCS.PHASECHK.TRANS64 P0, [R3+URZ+0xc0], R0 ;  /* 0x0000c000030085a7 */ /* 0x000ea400080010ff */
[----:B--2---:R-:W-:Y:S05]  /*8e30*/  @!P0 BRA `(.L_x_132) ;  /* 0xfffffffc00f08947 */ /* 0x004fea000383ffff */
[----:B------:R-:W-:Y:S05]  /*8e40*/  BRA `(.L_x_133) ;  /* 0xffffffa400c87947 */ /* 0x000fea000383ffff */
.L_x_65:
[----:B------:R-:W-:Y:S07]  /*8e50*/  MOV R0, UR5 ;  /* 0x0000000500007c02 */ /* 0x000fee0008000f00 */
.L_x_134:
[----:B-1----:R1:W2:Y:S02]  /*8e60*/  SYNCS.PHASECHK.TRANS64.TRYWAIT P0, [R0+URZ], R3 ;  /* 0x00000003000075a7 */ /* 0x0022a400080011ff */
[----:B--2---:R-:W-:Y:S05]  /*8e70*/  @!P0 NANOSLEEP.SYNCS 0x989680 ;  /* 0x009896800000895d */ /* 0x004fea0003900000 */
[----:B------:R-:W2:Y:S02]  /*8e80*/  @!P0 SYNCS.PHASECHK.TRANS64 P0, [R0+URZ], R3 ;  /* 0x00000003000085a7 */ /* 0x000ea400080010ff */
[----:B--2---:R-:W-:Y:S05]  /*8e90*/  @!P0 BRA `(.L_x_134) ;  /* 0xfffffffc00f08947 */ /* 0x004fea000383ffff */
[----:B------:R-:W-:Y:S05]  /*8ea0*/  BRA `(.L_x_64) ;  /* 0xffffffa400e47947 */ /* 0x000fea000383ffff */
.L_x_68:
[----:B------:R-:W-:-:S07]  /*8eb0*/  MOV R0, UR4 ;  /* 0x0000000400007c02 */ /* 0x000fce0008000f00 */
.L_x_135:
[----:B--2---:R2:W4:Y:S02]  /*8ec0*/  SYNCS.PHASECHK.TRANS64.TRYWAIT P0, [R0+URZ], R3 ;  /* 0x00000003000075a7 */ /* 0x00452400080011ff */
[----:B----4-:R-:W-:Y:S05]  /*8ed0*/  @!P0 NANOSLEEP.SYNCS 0x989680 ;  /* 0x009896800000895d */ /* 0x010fea0003900000 */
[----:B------:R-:W4:Y:S02]  /*8ee0*/  @!P0 SYNCS.PHASECHK.TRANS64 P0, [R0+URZ], R3 ;  /* 0x00000003000085a7 */ /* 0x000f2400080010ff */
[----:B----4-:R-:W-:Y:S05]  /*8ef0*/  @!P0 BRA `(.L_x_135) ;  /* 0xfffffffc00f08947 */ /* 0x010fea000383ffff */
[----:B------:R-:W-:Y:S05]  /*8f00*/  BRA `(.L_x_136) ;  /* 0xffffffa800c07947 */ /* 0x000fea000383ffff */
.L_x_69:
[----:B------:R-:W-:-:S07]  /*8f10*/  MOV R0, UR5 ;  /* 0x0000000500007c02 */ /* 0x000fce0008000f00 */
.L_x_137:
[----:B-1----:R1:W2:Y:S02]  /*8f20*/  SYNCS.PHASECHK.TRANS64.TRYWAIT P0, [R0+URZ], R3 ;  /* 0x00000003000075a7 */ /* 0x0022a400080011ff */
[----:B--2---:R-:W-:Y:S05]  /*8f30*/  @!P0 NANOSLEEP.SYNCS 0x989680 ;  /* 0x009896800000895d */ /* 0x004fea0003900000 */
[----:B------:R-:W2:Y:S02]  /*8f40*/  @!P0 SYNCS.PHASECHK.TRANS64 P0, [R0+URZ], R3 ;  /* 0x00000003000085a7 */ /* 0x000ea400080010ff */
[----:B--2---:R-:W-:Y:S05]  /*8f50*/  @!P0 BRA `(.L_x_137) ;  /* 0xfffffffc00f08947 */ /* 0x004fea000383ffff */
[----:B------:R-:W-:Y:S05]  /*8f60*/  BRA `(.L_x_138) ;  /* 0xffffffa800cc7947 */ /* 0x000fea000383ffff */
.L_x_70:
[----:B------:R-:W-:-:S07]  /*8f70*/  MOV R0, UR5 ;  /* 0x0000000500007c02 */ /* 0x000fce0008000f00 */
.L_x_139:
[----:B-1----:R1:W2:Y:S02]  /*8f80*/  SYNCS.PHASECHK.TRANS64.TRYWAIT P0, [R0+URZ], R3 ;  /* 0x00000003000075a7 */ /* 0x0022a400080011ff */
[----:B--2---:R-:W-:Y:S05]  /*8f90*/  @!P0 NANOSLEEP.SYNCS 0x989680 ;  /* 0x009896800000895d */ /* 0x004fea0003900000 */
[----:B------:R-:W2:Y:S02]  /*8fa0*/  @!P0 SYNCS.PHASECHK.TRANS64 P0, [R0+URZ], R3 ;  /* 0x00000003000085a7 */ /* 0x000ea400080010ff */
[----:B--2---:R-:W-:Y:S05]  /*8fb0*/  @!P0 BRA `(.L_x_139) ;  /* 0xfffffffc00f08947 */ /* 0x004fea000383ffff */
[----:B------:R-:W-:Y:S05]  /*8fc0*/  BRA `(.L_x_140) ;  /* 0xffffffa800d87947 */ /* 0x000fea000383ffff */
.L_x_71:
[----:B------:R-:W-:-:S07]  /*8fd0*/  MOV R0, UR4 ;  /* 0x0000000400007c02 */ /* 0x000fce0008000f00 */
.L_x_141:
[----:B-1----:R1:W2:Y:S02]  /*8fe0*/  SYNCS.PHASECHK.TRANS64.TRYWAIT P0, [R0+URZ], R3 ;  /* 0x00000003000075a7 */ /* 0x0022a400080011ff */
[----:B--2---:R-:W-:Y:S05]  /*8ff0*/  @!P0 NANOSLEEP.SYNCS 0x989680 ;  /* 0x009896800000895d */ /* 0x004fea0003900000 */
[----:B------:R-:W2:Y:S02]  /*9000*/  @!P0 SYNCS.PHASECHK.TRANS64 P0, [R0+URZ], R3 ;  /* 0x00000003000085a7 */ /* 0x000ea400080010ff */
[----:B--2---:R-:W-:Y:S05]  /*9010*/  @!P0 BRA `(.L_x_141) ;  /* 0xfffffffc00f08947 */ /* 0x004fea000383ffff */
[----:B------:R-:W-:Y:S05]  /*9020*/  BRA `(.L_x_142) ;  /* 0xffffffa800e47947 */ /* 0x000fea000383ffff */
.L_x_76:
[----:B--2---:R2:W3:Y:S02]  /*9030*/  SYNCS.PHASECHK.TRANS64.TRYWAIT P0, [R12+URZ+0x80], R9 ;  /* 0x000080090c0075a7 */ /* 0x0044e400080011ff */
[----:B---3--:R-:W-:Y:S05]  /*9040*/  @!P0 NANOSLEEP.SYNCS 0x989680 ;  /* 0x009896800000895d */ /* 0x008fea0003900000 */
[----:B------:R-:W3:Y:S02]  /*9050*/  @!P0 SYNCS.PHASECHK.TRANS64 P0, [R12+URZ+0x80], R9 ;  /* 0x000080090c0085a7 */ /* 0x000ee400080010ff */
[----:B---3--:R-:W-:Y:S05]  /*9060*/  @!P0 BRA `(.L_x_76) ;  /* 0xfffffffc00f08947 */ /* 0x008fea000383ffff */
[----:B------:R-:W-:Y:S05]  /*9070*/  BRA `(.L_x_143) ;  /* 0xffffffac00fc7947 */ /* 0x000fea000383ffff */
.L_x_79:
[----:B------:R-:W-:Y:S07]  /*9080*/  MOV R0, UR21 ;  /* 0x0000001500007c02 */ /* 0x000fee0008000f00 */
.L_x_144:
[----:B--2---:R2:W3:Y:S02]  /*9090*/  SYNCS.PHASECHK.TRANS64.TRYWAIT P2, [R0+URZ+0x78], R11 ;  /* 0x0000780b000075a7 */ /* 0x0044e400080411ff */
[----:B---3--:R-:W-:Y:S05]  /*90a0*/  @!P2 NANOSLEEP.SYNCS 0x989680 ;  /* 0x009896800000a95d */ /* 0x008fea0003900000 */
[----:B------:R-:W3:Y:S02]  /*90b0*/  @!P2 SYNCS.PHASECHK.TRANS64 P2, [R0+URZ+0x78], R11 ;  /* 0x0000780b0000a5a7 */ /* 0x000ee400080410ff */
[----:B---3--:R-:W-:Y:S05]  /*90c0*/  @!P2 BRA `(.L_x_144) ;  /* 0xfffffffc00f0a947 */ /* 0x008fea000383ffff */
[----:B------:R-:W-:Y:S05]  /*90d0*/  BRA `(.L_x_78) ;  /* 0xffffffb400647947 */ /* 0x000fea000383ffff */
.L_x_82:
[----:B--2---:R-:W-:Y:S07]  /*90e0*/  MOV R0, UR21 ;  /* 0x0000001500007c02 */ /* 0x004fee0008000f00 */
.L_x_145:
[----:B--2---:R2:W3:Y:S02]  /*90f0*/  SYNCS.PHASECHK.TRANS64.TRYWAIT P0, [R0+URZ+0x60], R9 ;  /* 0x00006009000075a7 */ /* 0x0044e400080011ff */
[----:B---3--:R-:W-:Y:S05]  /*9100*/  @!P0 NANOSLEEP.SYNCS 0x989680 ;  /* 0x009896800000895d */ /* 0x008fea0003900000 */
[----:B------:R-:W3:Y:S02]  /*9110*/  @!P0 SYNCS.PHASECHK.TRANS64 P0, [R0+URZ+0x60], R9 ;  /* 0x00006009000085a7 */ /* 0x000ee400080010ff */
[----:B---3--:R-:W-:Y:S05]  /*9120*/  @!P0 BRA `(.L_x_145) ;  /* 0xfffffffc00f08947 */ /* 0x008fea000383ffff */
[----:B------:R-:W-:Y:S05]  /*9130*/  BRA `(.L_x_146) ;  /* 0xffffffb400c07947 */ /* 0x000fea000383ffff */
.L_x_83:
[----:B------:R-:W-:Y:S07]  /*9140*/  MOV R0, UR21 ;  /* 0x0000001500007c02 */ /* 0x000fee0008000f00 */
.L_x_147:
[----:B--2---:R2:W3:Y:S02]  /*9150*/  SYNCS.PHASECHK.TRANS64.TRYWAIT P0, [R0+URZ+0x68], R9 ;  /* 0x00006809000075a7 */ /* 0x0044e400080011ff */
[----:B---3--:R-:W-:Y:S05]  /*9160*/  @!P0 NANOSLEEP.SYNCS 0x989680 ;  /* 0x009896800000895d */ /* 0x008fea0003900000 */
[----:B------:R-:W3:Y:S02]  /*9170*/  @!P0 SYNCS.PHASECHK.TRANS64 P0, [R0+URZ+0x68], R9 ;  /* 0x00006809000085a7 */ /* 0x000ee400080010ff */
[----:B---3--:R-:W-:Y:S05]  /*9180*/  @!P0 BRA `(.L_x_147) ;  /* 0xfffffffc00f08947 */ /* 0x008fea000383ffff */
[----:B------:R-:W-:Y:S05]  /*9190*/  BRA `(.L_x_148) ;  /* 0xffffffb400fc7947 */ /* 0x000fea000383ffff */
.L_x_85:
[----:B------:R-:W-:-:S07]  /*91a0*/  MOV R0, UR21 ;  /* 0x0000001500007c02 */ /* 0x000fce0008000f00 */
.L_x_149:
[----:B---3--:R3:W4:Y:S02]  /*91b0*/  SYNCS.PHASECHK.TRANS64.TRYWAIT P0, [R0+URZ+0x60], R3 ;  /* 0x00006003000075a7 */ /* 0x00872400080011ff */
[----:B----4-:R-:W-:Y:S05]  /*91c0*/  @!P0 NANOSLEEP.SYNCS 0x989680 ;  /* 0x009896800000895d */ /* 0x010fea0003900000 */
[----:B------:R-:W4:Y:S02]  /*91d0*/  @!P0 SYNCS.PHASECHK.TRANS64 P0, [R0+URZ+0x60], R3 ;  /* 0x00006003000085a7 */ /* 0x000f2400080010ff */
[----:B----4-:R-:W-:Y:S05]  /*91e0*/  @!P0 BRA `(.L_x_149) ;  /* 0xfffffffc00f08947 */ /* 0x010fea000383ffff */
[----:B------:R-:W-:Y:S05]  /*91f0*/  BRA `(.L_x_150) ;  /* 0xffffffb800707947 */ /* 0x000fea000383ffff */
.L_x_87:
[----:B-1----:R1:W2:Y:S02]  /*9200*/  SYNCS.PHASECHK.TRANS64.TRYWAIT P0, [R3+URZ+0x80], R0 ;  /* 0x00008000030075a7 */ /* 0x0022a400080011ff */
[----:B--2---:R-:W-:Y:S05]  /*9210*/  @!P0 NANOSLEEP.SYNCS 0x989680 ;  /* 0x009896800000895d */ /* 0x004fea0003900000 */
[----:B------:R-:W2:Y:S02]  /*9220*/  @!P0 SYNCS.PHASECHK.TRANS64 P0, [R3+URZ+0x80], R0 ;  /* 0x00008000030085a7 */ /* 0x000ea400080010ff */
[----:B--2---:R-:W-:Y:S05]  /*9230*/  @!P0 BRA `(.L_x_87) ;  /* 0xfffffffc00f08947 */ /* 0x004fea000383ffff */
[----:B------:R-:W-:Y:S05]  /*9240*/  BRA `(.L_x_151) ;  /* 0xffffffbc00307947 */ /* 0x000fea000383ffff */
.L_x_98:
[----:B-1----:R1:W2:Y:S02]  /*9250*/  SYNCS.PHASECHK.TRANS64.TRYWAIT P1, [R3+URZ+0x50], R0 ;  /* 0x00005000030075a7 */ /* 0x0022a400080211ff */
[----:B--2---:R-:W-:Y:S05]  /*9260*/  @!P1 NANOSLEEP.SYNCS 0x989680 ;  /* 0x009896800000995d */ /* 0x004fea0003900000 */
[----:B------:R-:W2:Y:S02]  /*9270*/  @!P1 SYNCS.PHASECHK.TRANS64 P1, [R3+URZ+0x50], R0 ;  /* 0x00005000030095a7 */ /* 0x000ea400080210ff */
[----:B--2---:R-:W-:Y:S05]  /*9280*/  @!P1 BRA `(.L_x_98) ;  /* 0xfffffffc00f09947 */ /* 0x004fea000383ffff */
[----:B------:R-:W-:Y:S05]  /*9290*/  BRA `(.L_x_97) ;  /* 0xffffffc800ac7947 */ /* 0x000fea000383ffff */
.L_x_100:
[----:B--2---:R2:W4:Y:S02]  /*92a0*/  SYNCS.PHASECHK.TRANS64.TRYWAIT P0, [R186+URZ+0xa0], R5 ;  /* 0x0000a005ba0075a7 */ /* 0x00452400080011ff */
[----:B----4-:R-:W-:Y:S05]  /*92b0*/  @!P0 NANOSLEEP.SYNCS 0x989680 ;  /* 0x009896800000895d */ /* 0x010fea0003900000 */
[----:B------:R-:W4:Y:S02]  /*92c0*/  @!P0 SYNCS.PHASECHK.TRANS64 P0, [R186+URZ+0xa0], R5 ;  /* 0x0000a005ba0085a7 */ /* 0x000f2400080010ff */
[----:B----4-:R-:W-:Y:S05]  /*92d0*/  @!P0 BRA `(.L_x_100) ;  /* 0xfffffffc00f08947 */ /* 0x010fea000383ffff */
[----:B------:R-:W-:Y:S05]  /*92e0*/  BRA `(.L_x_99) ;  /* 0xffffffcc00087947 */ /* 0x000fea000383ffff */
.L_x_109:
[----:B--2---:R2:W3:Y:S02]  /*92f0*/  SYNCS.PHASECHK.TRANS64.TRYWAIT P0, [R193+URZ+0x50], R0 ;  /* 0x00005000c10075a7 */ /* 0x0044e400080011ff */
[----:B---3--:R-:W-:Y:S05]  /*9300*/  @!P0 NANOSLEEP.SYNCS 0x989680 ;  /* 0x009896800000895d */ /* 0x008fea0003900000 */
[----:B------:R-:W3:Y:S02]  /*9310*/  @!P0 SYNCS.PHASECHK.TRANS64 P0, [R193+URZ+0x50], R0 ;  /* 0x00005000c10085a7 */ /* 0x000ee400080010ff */
[----:B---3--:R-:W-:Y:S05]  /*9320*/  @!P0 BRA `(.L_x_109) ;  /* 0xfffffffc00f08947 */ /* 0x008fea000383ffff */
[----:B------:R-:W-:Y:S05]  /*9330*/  BRA `(.L_x_108) ;  /* 0xffffffe000147947 */ /* 0x000fea000383ffff */
        .weak           $__internal_0_$__cuda_sm10x_tcgen05_guardrail_trap_col_being_dealloced_not_returned_by_alloc
        .type           $__internal_0_$__cuda_sm10x_tcgen05_guardrail_trap_col_being_dealloced_not_returned_by_alloc,@function
        .size           $__internal_0_$__cuda_sm10x_tcgen05_guardrail_trap_col_being_dealloced_not_returned_by_alloc,($__internal_1_$__cuda_sm10x_tcgen05_guardrail_trap_phase_invalid_during_alloc - $__internal_0_$__cuda_sm10x_tcgen05_guardrail_trap_col_being_dealloced_not_returned_by_alloc)
$__internal_0_$__cuda_sm10x_tcgen05_guardrail_trap_col_being_dealloced_not_returned_by_alloc:
[----:B------:R-:W-:Y:S05]  /*9340*/  BPT.TRAP 0x1 ;  /* 0x000000040000795c */ /* 0x000fea0000300000 */
[----:B------:R-:W-:-:S04]  /*9350*/  HFMA2 R3, -RZ, RZ, 0, 0 ;  /* 0x00000000ff037431 */ /* 0x000fc800000001ff */
[----:B------:R-:W-:Y:S05]  /*9360*/  RET.REL.NODEC R2 `(_ZN7cutlass13device_kernelINS_4gemm6kernel13GemmUniversalIN4cute5tupleIJiiiiEEENS1_10collective13CollectiveMmaINS1_35MainloopSm100TmaUmmaWarpSpecializedILi5ELi2ELi4ENS5_IJNS4_1CILi1EEENSA_ILi2EEESB_EEEEENS5_IJNSA_ILi128EEESF_SF_EEENS_12float_e5m2_tENS5_IJlSB_lEEESH_SI_NS4_8TiledMMAINS4_8MMA_AtomIJNS4_10MMA_TraitsINS4_19SM100_MMA_F8F6F4_SSEJSH_SH_fSF_SF_NS4_17integral_constantINS4_4UMMA5MajorELSP_0EEESQ_NSN_INSO_7ScaleInELSR_0EEESS_EEEEEENS4_6LayoutINS5_IJSB_SB_SB_EEENS5_IJNSA_ILi0EEESX_SX_EEEEENS5_IJNS4_10UnderscoreES10_S10_EEEEENS4_23SM90_TMA_LOAD_MULTICASTENS4_14ComposedLayoutINS4_7SwizzleILi3ELi4ELi3EEENS4_18smem_ptr_flag_bitsILi8EEENSV_INS5_IJNSA_ILi8EEESF_EEENS5_IJSF_SB_EEEEEEEvNS4_8identityENS4_13SM90_TMA_LOADES1D_vS1E_EENS_8epilogue10collective18CollectiveEpilogueINS1H_23Sm100TmaWarpSpecializedILi2ELi2ELi64ELb0ELb0EEEJSG_NS5_IJNSV_ISF_SB_EENSV_INSA_ILi64EEESB_EEEEESH_SI_SH_SI_NS1H_6fusion15FusionCallbacksIS1L_NS1Q_17LinearCombinationISH_fSH_fLNS_15FloatRoundStyleE2EEESG_S1P_JEEENS4_5SM1004TMEM4LOAD26SM100_TMEM_LOAD_32dp32b64xES1F_NS14_INS15_ILi2ELi4ELi3EEES18_NSV_INS5_IJS19_S1N_EEENS5_IJS1N_SB_EEEEEEENS4_39AutoVectorizingCopyWithAssumedAlignmentILi128EEENS4_14SM90_TMA_STOREES24_S26_S26_EEEvvEEEEvNT_6ParamsE) ;  /* 0xffffff6c02247950 */ /* 0x000fea0003c3ffff */
        .weak           $__internal_1_$__cuda_sm10x_tcgen05_guardrail_trap_phase_invalid_during_alloc
        .type           $__internal_1_$__cuda_sm10x_tcgen05_guardrail_trap_phase_invalid_during_alloc,@function
        .size           $__internal_1_$__cuda_sm10x_tcgen05_guardrail_trap_phase_invalid_during_alloc,($__internal_2_$__cuda_sm10x_tcgen05_guardrail_trap_unallocated_columns_being_dealloced - $__internal_1_$__cuda_sm10x_tcgen05_guardrail_trap_phase_invalid_during_alloc)
$__internal_1_$__cuda_sm10x_tcgen05_guardrail_trap_phase_invalid_during_alloc:
[----:B------:R-:W-:Y:S05]  /*9370*/  BPT.TRAP 0x1 ;  /* 0x000000040000795c */ /* 0x000fea0000300000 */
[----:B------:R-:W-:-:S04]  /*9380*/  MOV R5, 0x0 ;  /* 0x0000000000057802 */ /* 0x000fc80000000f00 */
[----:B------:R-:W-:Y:S05]  /*9390*/  RET.REL.NODEC R4 `(_ZN7cutlass13device_kernelINS_4gemm6kernel13GemmUniversalIN4cute5tupleIJiiiiEEENS1_10collective13CollectiveMmaINS1_35MainloopSm100TmaUmmaWarpSpecializedILi5ELi2ELi4ENS5_IJNS4_1CILi1EEENSA_ILi2EEESB_EEEEENS5_IJNSA_ILi128EEESF_SF_EEENS_12float_e5m2_tENS5_IJlSB_lEEESH_SI_NS4_8TiledMMAINS4_8MMA_AtomIJNS4_10MMA_TraitsINS4_19SM100_MMA_F8F6F4_SSEJSH_SH_fSF_SF_NS4_17integral_constantINS4_4UMMA5MajorELSP_0EEESQ_NSN_INSO_7ScaleInELSR_0EEESS_EEEEEENS4_6LayoutINS5_IJSB_SB_SB_EEENS5_IJNSA_ILi0EEESX_SX_EEEEENS5_IJNS4_10UnderscoreES10_S10_EEEEENS4_23SM90_TMA_LOAD_MULTICASTENS4_14ComposedLayoutINS4_7SwizzleILi3ELi4ELi3EEENS4_18smem_ptr_flag_bitsILi8EEENSV_INS5_IJNSA_ILi8EEESF_EEENS5_IJSF_SB_EEEEEEEvNS4_8identityENS4_13SM90_TMA_LOADES1D_vS1E_EENS_8epilogue10collective18CollectiveEpilogueINS1H_23Sm100TmaWarpSpecializedILi2ELi2ELi64ELb0ELb0EEEJSG_NS5_IJNSV_ISF_SB_EENSV_INSA_ILi64EEESB_EEEEESH_SI_SH_SI_NS1H_6fusion15FusionCallbacksIS1L_NS1Q_17LinearCombinationISH_fSH_fLNS_15FloatRoundStyleE2EEESG_S1P_JEEENS4_5SM1004TMEM4LOAD26SM100_TMEM_LOAD_32dp32b64xES1F_NS14_INS15_ILi2ELi4ELi3EEES18_NSV_INS5_IJS19_S1N_EEENS5_IJS1N_SB_EEEEEEENS4_39AutoVectorizingCopyWithAssumedAlignmentILi128EEENS4_14SM90_TMA_STOREES24_S26_S26_EEEvvEEEEvNT_6ParamsE) ;  /* 0xffffff6c04187950 */ /* 0x000fea0003c3ffff */
        .weak           $__internal_2_$__cuda_sm10x_tcgen05_guardrail_trap_unallocated_columns_being_dealloced
        .type           $__internal_2_$__cuda_sm10x_tcgen05_guardrail_trap_unallocated_columns_being_dealloced,@function
        .size           $__internal_2_$__cuda_sm10x_tcgen05_guardrail_trap_unallocated_columns_being_dealloced,(.L_x_153 - $__internal_2_$__cuda_sm10x_tcgen05_guardrail_trap_unallocated_columns_being_dealloced)
$__internal_2_$__cuda_sm10x_tcgen05_guardrail_trap_unallocated_columns_being_dealloced:
[----:B------:R-:W-:Y:S05]  /*93a0*/  BPT.TRAP 0x1 ;  /* 0x000000040000795c */ /* 0x000fea0000300000 */
[----:B------:R-:W-:-:S04]  /*93b0*/  HFMA2 R3, -RZ, RZ, 0, 0 ;  /* 0x00000000ff037431 */ /* 0x000fc800000001ff */
[----:B------:R-:W-:Y:S05]  /*93c0*/  RET.REL.NODEC R2 `(_ZN7cutlass13device_kernelINS_4gemm6kernel13GemmUniversalIN4cute5tupleIJiiiiEEENS1_10collective13CollectiveMmaINS1_35MainloopSm100TmaUmmaWarpSpecializedILi5ELi2ELi4ENS5_IJNS4_1CILi1EEENSA_ILi2EEESB_EEEEENS5_IJNSA_ILi128EEESF_SF_EEENS_12float_e5m2_tENS5_IJlSB_lEEESH_SI_NS4_8TiledMMAINS4_8MMA_AtomIJNS4_10MMA_TraitsINS4_19SM100_MMA_F8F6F4_SSEJSH_SH_fSF_SF_NS4_17integral_constantINS4_4UMMA5MajorELSP_0EEESQ_NSN_INSO_7ScaleInELSR_0EEESS_EEEEEENS4_6LayoutINS5_IJSB_SB_SB_EEENS5_IJNSA_ILi0EEESX_SX_EEEEENS5_IJNS4_10UnderscoreES10_S10_EEEEENS4_23SM90_TMA_LOAD_MULTICASTENS4_14ComposedLayoutINS4_7SwizzleILi3ELi4ELi3EEENS4_18smem_ptr_flag_bitsILi8EEENSV_INS5_IJNSA_ILi8EEESF_EEENS5_IJSF_SB_EEEEEEEvNS4_8identityENS4_13SM90_TMA_LOADES1D_vS1E_EENS_8epilogue10collective18CollectiveEpilogueINS1H_23Sm100TmaWarpSpecializedILi2ELi2ELi64ELb0ELb0EEEJSG_NS5_IJNSV_ISF_SB_EENSV_INSA_ILi64EEESB_EEEEESH_SI_SH_SI_NS1H_6fusion15FusionCallbacksIS1L_NS1Q_17LinearCombinationISH_fSH_fLNS_15FloatRoundStyleE2EEESG_S1P_JEEENS4_5SM1004TMEM4LOAD26SM100_TMEM_LOAD_32dp32b64xES1F_NS14_INS15_ILi2ELi4ELi3EEES18_NSV_INS5_IJS19_S1N_EEENS5_IJS1N_SB_EEEEEEENS4_39AutoVectorizingCopyWithAssumedAlignmentILi128EEENS4_14SM90_TMA_STOREES24_S26_S26_EEEvvEEEEvNT_6ParamsE) ;  /* 0xffffff6c020c7950 */ /* 0x000fea0003c3ffff */
.L_x_152:
[----:B------:R-:W-:-:S00]  /*93d0*/  BRA `(.L_x_152) ;  /* 0xfffffffc00fc7947 */ /* 0x000fc0000383ffff */
[----:B------:R-:W-:-:S00]  /*93e0*/  NOP ;  /* 0x0000000000007918 */ /* 0x000fc00000000000 */
        /* <DEDUP_REMOVED lines=9> */
.L_x_153:


//--------------------- .nv.global.init           --------------------------
	.section	.nv.global.init,"aw",@progbits
.nv.global.init:
	.type		$str$27,@object
	.size		$str$27,($str$28 - $str$27)
$str$27:
        /*0000*/ 	.byte	0x28, 0x61, 0x64, 0x64, 0x72, 0x65, 0x73, 0x73, 0x20, 0x26, 0x20, 0x6d, 0x61, 0x73, 0x6b, 0x29
        /*0010*/ 	.byte	0x20, 0x3d, 0x3d, 0x20, 0x30, 0x00
	.type		$str$28,@object
	.size		$str$28,($str$26 - $str$28)
$str$28:
        /*0016*/ 	.byte	0x2f, 0x74, 0x6d, 0x70, 0x2f, 0x63, 0x75, 0x74, 0x6c, 0x61, 0x73, 0x73, 0x5f, 0x73, 0x77, 0x65
        /*0026*/ 	.byte	0x65, 0x70, 0x5f, 0x73, 0x72, 0x63, 0x2f, 0x69, 0x6e, 0x63, 0x6c, 0x75, 0x64, 0x65, 0x2f, 0x63
        /*0036*/ 	.byte	0x75, 0x74, 0x65, 0x2f, 0x70, 0x6f, 0x69, 0x6e, 0x74, 0x65, 0x72, 0x5f, 0x66, 0x6c, 0x61, 0x67
        /*0046*/ 	.byte	0x67, 0x65, 0x64, 0x2e, 0x68, 0x70, 0x70, 0x00
	.type		$str$26,@object
	.size		$str$26,($str$25 - $str$26)
$str$26:
        /*004e*/ 	.byte	0x2f, 0x74, 0x6d, 0x70, 0x2f, 0x63, 0x75, 0x74, 0x6c, 0x61, 0x73, 0x73, 0x5f, 0x73, 0x77, 0x65
        /*005e*/ 	.byte	0x65, 0x70, 0x5f, 0x73, 0x72, 0x63, 0x2f, 0x69, 0x6e, 0x63, 0x6c, 0x75, 0x64, 0x65, 0x2f, 0x63
        /*006e*/ 	.byte	0x75, 0x74, 0x65, 0x2f, 0x61, 0x74, 0x6f, 0x6d, 0x2f, 0x63, 0x6f, 0x70, 0x79, 0x5f, 0x74, 0x72
        /*007e*/ 	.byte	0x61, 0x69, 0x74, 0x73, 0x5f, 0x73, 0x6d, 0x31, 0x30, 0x30, 0x2e, 0x68, 0x70, 0x70, 0x00
	.type		$str$25,@object
	.size		$str$25,(__unnamed_1 - $str$25)
$str$25:
        /*008d*/ 	.byte	0x28, 0x28, 0x75, 0x69, 0x6e, 0x74, 0x33, 0x32, 0x5f, 0x74, 0x28, 0x74, 0x68, 0x72, 0x65, 0x61
        /*009d*/ 	.byte	0x64, 0x49, 0x64, 0x78, 0x2e, 0x78, 0x29, 0x20, 0x2f, 0x20, 0x33, 0x32, 0x29, 0x20, 0x25, 0x20
        /*00ad*/ 	.byte	0x34, 0x29, 0x20, 0x3d, 0x3d, 0x20, 0x28, 0x28, 0x28, 0x74, 0x6d, 0x65, 0x6d, 0x5f, 0x61, 0x64
        /*00bd*/ 	.byte	0x64, 0x72, 0x20, 0x3e, 0x3e, 0x20, 0x31, 0x36, 0x29, 0x20, 0x2f, 0x20, 0x33, 0x32, 0x29, 0x20
        /*00cd*/ 	.byte	0x25, 0x20, 0x34, 0x29, 0x00
	.type		__unnamed_1,@object
	.size		__unnamed_1,(__unnamed_2 - __unnamed_1)
__unnamed_1:
        /*00d2*/ 	.byte	0x61, 0x75, 0x74, 0x6f, 0x20, 0x63, 0x75, 0x74, 0x65, 0x3a, 0x3a, 0x61, 0x73, 0x5f, 0x70, 0x6f
        /* <DEDUP_REMOVED lines=24> */
        /*0262*/ 	.byte	0x43, 0x3c, 0x38, 0x31, 0x39, 0x32, 0x3e, 0x3e, 0x3e, 0x3e, 0x5d, 0x00
	.type		__unnamed_2,@object
	.size		__unnamed_2,(.L_2 - __unnamed_2)
__unnamed_2:
        /* <DEDUP_REMOVED lines=42> */
        /*050e*/ 	.byte	0x3e, 0x3e, 0x3e, 0x3e, 0x5d, 0x00
.L_2:


//--------------------- .nv.shared._ZN7cutlass13device_kernelINS_4gemm6kernel13GemmUniversalIN4cute5tupleIJiiiiEEENS1_10collective13CollectiveMmaINS1_35MainloopSm100TmaUmmaWarpSpecializedILi5ELi2ELi4ENS5_IJNS4_1CILi1EEENSA_ILi2EEESB_EEEEENS5_IJNSA_ILi128EEESF_SF_EEENS_12float_e5m2_tENS5_IJlSB_lEEESH_SI_NS4_8TiledMMAINS4_8MMA_AtomIJNS4_10MMA_TraitsINS4_19SM100_MMA_F8F6F4_SSEJSH_SH_fSF_SF_NS4_17integral_constantINS4_4UMMA5MajorELSP_0EEESQ_NSN_INSO_7ScaleInELSR_0EEESS_EEEEEENS4_6LayoutINS5_IJSB_SB_SB_EEENS5_IJNSA_ILi0EEESX_SX_EEEEENS5_IJNS4_10UnderscoreES10_S10_EEEEENS4_23SM90_TMA_LOAD_MULTICASTENS4_14ComposedLayoutINS4_7SwizzleILi3ELi4ELi3EEENS4_18smem_ptr_flag_bitsILi8EEENSV_INS5_IJNSA_ILi8EEESF_EEENS5_IJSF_SB_EEEEEEEvNS4_8identityENS4_13SM90_TMA_LOADES1D_vS1E_EENS_8epilogue10collective18CollectiveEpilogueINS1H_23Sm100TmaWarpSpecializedILi2ELi2ELi64ELb0ELb0EEEJSG_NS5_IJNSV_ISF_SB_EENSV_INSA_ILi64EEESB_EEEEESH_SI_SH_SI_NS1H_6fusion15FusionCallbacksIS1L_NS1Q_17LinearCombinationISH_fSH_fLNS_15FloatRoundStyleE2EEESG_S1P_JEEENS4_5SM1004TMEM4LOAD26SM100_TMEM_LOAD_32dp32b64xES1F_NS14_INS15_ILi2ELi4ELi3EEES18_NSV_INS5_IJS19_S1N_EEENS5_IJS1N_SB_EEEEEEENS4_39AutoVectorizingCopyWithAssumedAlignmentILi128EEENS4_14SM90_TMA_STOREES24_S26_S26_EEEvvEEEEvNT_6ParamsE --------------------------
	.section	.nv.shared._ZN7cutlass13device_kernelINS_4gemm6kernel13GemmUniversalIN4cute5tupleIJiiiiEEENS1_10collective13CollectiveMmaINS1_35MainloopSm100TmaUmmaWarpSpecializedILi5ELi2ELi4ENS5_IJNS4_1CILi1EEENSA_ILi2EEESB_EEEEENS5_IJNSA_ILi128EEESF_SF_EEENS_12float_e5m2_tENS5_IJlSB_lEEESH_SI_NS4_8TiledMMAINS4_8MMA_AtomIJNS4_10MMA_TraitsINS4_19SM100_MMA_F8F6F4_SSEJSH_SH_fSF_SF_NS4_17integral_constantINS4_4UMMA5MajorELSP_0EEESQ_NSN_INSO_7ScaleInELSR_0EEESS_EEEEEENS4_6LayoutINS5_IJSB_SB_SB_EEENS5_IJNSA_ILi0EEESX_SX_EEEEENS5_IJNS4_10UnderscoreES10_S10_EEEEENS4_23SM90_TMA_LOAD_MULTICASTENS4_14ComposedLayoutINS4_7SwizzleILi3ELi4ELi3EEENS4_18smem_ptr_flag_bitsILi8EEENSV_INS5_IJNSA_ILi8EEESF_EEENS5_IJSF_SB_EEEEEEEvNS4_8identityENS4_13SM90_TMA_LOADES1D_vS1E_EENS_8epilogue10collective18CollectiveEpilogueINS1H_23Sm100TmaWarpSpecializedILi2ELi2ELi64ELb0ELb0EEEJSG_NS5_IJNSV_ISF_SB_EENSV_INSA_ILi64EEESB_EEEEESH_SI_SH_SI_NS1H_6fusion15FusionCallbacksIS1L_NS1Q_17LinearCombinationISH_fSH_fLNS_15FloatRoundStyleE2EEESG_S1P_JEEENS4_5SM1004TMEM4LOAD26SM100_TMEM_LOAD_32dp32b64xES1F_NS14_INS15_ILi2ELi4ELi3EEES18_NSV_INS5_IJS19_S1N_EEENS5_IJS1N_SB_EEEEEEENS4_39AutoVectorizingCopyWithAssumedAlignmentILi128EEENS4_14SM90_TMA_STOREES24_S26_S26_EEEvvEEEEvNT_6ParamsE,"aw",@nobits
	.sectionflags	@""
	.align	16
	.zero		1024


//--------------------- .nv.shared.reserved.0     --------------------------
	.section	.nv.shared.reserved.0,"aw",@nobits
	.weak		__nv_reservedSMEM_offset_0_alias
	.size		__nv_reservedSMEM_offset_0_alias, 0, 64
	.other		__nv_reservedSMEM_offset_0_alias,@"STO_CUDA_RESERVED_SHARED STV_DEFAULT"
__nv_reservedSMEM_offset_0_alias:
	.zero		0
.nv.shared.reserved.0:
	.zero		64
	.weak		__nv_reservedSMEM_tcgen05_partition
	.type		__nv_reservedSMEM_tcgen05_partition,@object
	.size		__nv_reservedSMEM_tcgen05_partition,(.L_0 - __nv_reservedSMEM_tcgen05_partition)
__nv_reservedSMEM_tcgen05_partition:
	.zero		32
.L_0:


//--------------------- .nv.global                --------------------------
	.section	.nv.global,"aw",@nobits
.nv.global:
	.type		_ZN39_INTERNAL_e1120e24_4_k_cu_17d6def0_95734cute1_E,@object
	.size		_ZN39_INTERNAL_e1120e24_4_k_cu_17d6def0_95734cute1_E,(_ZN39_INTERNAL_e1120e24_4_k_cu_17d6def0_95734cuda3std3__45__cpo6cbeginE - _ZN39_INTERNAL_e1120e24_4_k_cu_17d6def0_95734cute1_E)
_ZN39_INTERNAL_e1120e24_4_k_cu_17d6def0_95734cute1_E:
	.zero		1
	.type		_ZN39_INTERNAL_e1120e24_4_k_cu_17d6def0_95734cuda3std3__45__cpo6cbeginE,@object
	.size		_ZN39_INTERNAL_e1120e24_4_k_cu_17d6def0_95734cuda3std3__45__cpo6cbeginE,(_ZN39_INTERNAL_e1120e24_4_k_cu_17d6def0_95734cuda3std3__48in_placeE - _ZN39_INTERNAL_e1120e24_4_k_cu_17d6def0_95734cuda3std3__45__cpo6cbeginE)
_ZN39_INTERNAL_e1120e24_4_k_cu_17d6def0_95734cuda3std3__45__cpo6cbeginE:
	.zero		1
	.type		_ZN39_INTERNAL_e1120e24_4_k_cu_17d6def0_95734cuda3std3__48in_placeE,@object
	.size		_ZN39_INTERNAL_e1120e24_4_k_cu_17d6def0_95734cuda3std3__48in_placeE,(_ZN39_INTERNAL_e1120e24_4_k_cu_17d6def0_95734cuda3std6ranges3__45__cpo9iter_moveE - _ZN39_INTERNAL_e1120e24_4_k_cu_17d6def0_95734cuda3std3__48in_placeE)
_ZN39_INTERNAL_e1120e24_4_k_cu_17d6def0_95734cuda3std3__48in_placeE:
	.zero		1
	.type		_ZN39_INTERNAL_e1120e24_4_k_cu_17d6def0_95734cuda3std6ranges3__45__cpo9iter_moveE,@object
	.size		_ZN39_INTERNAL_e1120e24_4_k_cu_17d6def0_95734cuda3std6ranges3__45__cpo9iter_moveE,(_ZN39_INTERNAL_e1120e24_4_k_cu_17d6def0_95734cuda3std3__45__cpo5beginE - _ZN39_INTERNAL_e1120e24_4_k_cu_17d6def0_95734cuda3std6ranges3__45__cpo9iter_moveE)
_ZN39_INTERNAL_e1120e24_4_k_cu_17d6def0_95734cuda3std6ranges3__45__cpo9iter_moveE:
	.zero		1
	.type		_ZN39_INTERNAL_e1120e24_4_k_cu_17d6def0_95734cuda3std3__45__cpo5beginE,@object
	.size		_ZN39_INTERNAL_e1120e24_4_k_cu_17d6def0_95734cuda3std3__45__cpo5beginE,(_ZN39_INTERNAL_e1120e24_4_k_cu_17d6def0_95734cuda3std3__441_GLOBAL__N__e1120e24_4_k_cu_17d6def0_95736ignoreE - _ZN39_INTERNAL_e1120e24_4_k_cu_17d6def0_95734cuda3std3__45__cpo5beginE)
_ZN39_INTERNAL_e1120e24_4_k_cu_17d6def0_95734cuda3std3__45__cpo5beginE:
	.zero		1
	.type		_ZN39_INTERNAL_e1120e24_4_k_cu_17d6def0_95734cuda3std3__441_GLOBAL__N__e1120e24_4_k_cu_17d6def0_95736ignoreE,@object
	.size		_ZN39_INTERNAL_e1120e24_4_k_cu_17d6def0_95734cuda3std3__441_GLOBAL__N__e1120e24_4_k_cu_17d6def0_95736ignoreE,(_ZN39_INTERNAL_e1120e24_4_k_cu_17d6def0_95734cute7productE - _ZN39_INTERNAL_e1120e24_4_k_cu_17d6def0_95734cuda3std3__441_GLOBAL__N__e1120e24_4_k_cu_17d6def0_95736ignoreE)
_ZN39_INTERNAL_e1120e24_4_k_cu_17d6def0_95734cuda3std3__441_GLOBAL__N__e1120e24_4_k_cu_17d6def0_95736ignoreE:
	.zero		1
	.type		_ZN39_INTERNAL_e1120e24_4_k_cu_17d6def0_95734cute7productE,@object
	.size		_ZN39_INTERNAL_e1120e24_4_k_cu_17d6def0_95734cute7productE,(_ZN39_INTERNAL_e1120e24_4_k_cu_17d6def0_95734cuda3std3__45__cpo3endE - _ZN39_INTERNAL_e1120e24_4_k_cu_17d6def0_95734cute7productE)
_ZN39_INTERNAL_e1120e24_4_k_cu_17d6def0_95734cute7productE:
	.zero		1
	.type		_ZN39_INTERNAL_e1120e24_4_k_cu_17d6def0_95734cuda3std3__45__cpo3endE,@object
	.size		_ZN39_INTERNAL_e1120e24_4_k_cu_17d6def0_95734cuda3std3__45__cpo3endE,(_ZN39_INTERNAL_e1120e24_4_k_cu_17d6def0_95734cuda3std3__419piecewise_constructE - _ZN39_INTERNAL_e1120e24_4_k_cu_17d6def0_95734cuda3std3__45__cpo3endE)
_ZN39_INTERNAL_e1120e24_4_k_cu_17d6def0_95734cuda3std3__45__cpo3endE:
	.zero		1
	.type		_ZN39_INTERNAL_e1120e24_4_k_cu_17d6def0_95734cuda3std3__419piecewise_constructE,@object
	.size		_ZN39_INTERNAL_e1120e24_4_k_cu_17d6def0_95734cuda3std3__419piecewise_constructE,(_ZN39_INTERNAL_e1120e24_4_k_cu_17d6def0_95734cuda3std3__45__cpo4cendE - _ZN39_INTERNAL_e1120e24_4_k_cu_17d6def0_95734cuda3std3__419piecewise_constructE)
_ZN39_INTERNAL_e1120e24_4_k_cu_17d6def0_95734cuda3std3__419piecewise_constructE:
	.zero		1
	.type		_ZN39_INTERNAL_e1120e24_4_k_cu_17d6def0_95734cuda3std3__45__cpo4cendE,@object
	.size		_ZN39_INTERNAL_e1120e24_4_k_cu_17d6def0_95734cuda3std3__45__cpo4cendE,(_ZN39_INTERNAL_e1120e24_4_k_cu_17d6def0_95734cuda3std6ranges3__45__cpo4swapE - _ZN39_INTERNAL_e1120e24_4_k_cu_17d6def0_95734cuda3std3__45__cpo4cendE)
_ZN39_INTERNAL_e1120e24_4_k_cu_17d6def0_95734cuda3std3__45__cpo4cendE:
	.zero		1
	.type		_ZN39_INTERNAL_e1120e24_4_k_cu_17d6def0_95734cuda3std6ranges3__45__cpo4swapE,@object
	.size		_ZN39_INTERNAL_e1120e24_4_k_cu_17d6def0_95734cuda3std6ranges3__45__cpo4swapE,(.L_10 - _ZN39_INTERNAL_e1120e24_4_k_cu_17d6def0_95734cuda3std6ranges3__45__cpo4swapE)
_ZN39_INTERNAL_e1120e24_4_k_cu_17d6def0_95734cuda3std6ranges3__45__cpo4swapE:
	.zero		1
.L_10:


//--------------------- .nv.constant0._ZN7cutlass13device_kernelINS_4gemm6kernel13GemmUniversalIN4cute5tupleIJiiiiEEENS1_10collective13CollectiveMmaINS1_35MainloopSm100TmaUmmaWarpSpecializedILi5ELi2ELi4ENS5_IJNS4_1CILi1EEENSA_ILi2EEESB_EEEEENS5_IJNSA_ILi128EEESF_SF_EEENS_12float_e5m2_tENS5_IJlSB_lEEESH_SI_NS4_8TiledMMAINS4_8MMA_AtomIJNS4_10MMA_TraitsINS4_19SM100_MMA_F8F6F4_SSEJSH_SH_fSF_SF_NS4_17integral_constantINS4_4UMMA5MajorELSP_0EEESQ_NSN_INSO_7ScaleInELSR_0EEESS_EEEEEENS4_6LayoutINS5_IJSB_SB_SB_EEENS5_IJNSA_ILi0EEESX_SX_EEEEENS5_IJNS4_10UnderscoreES10_S10_EEEEENS4_23SM90_TMA_LOAD_MULTICASTENS4_14ComposedLayoutINS4_7SwizzleILi3ELi4ELi3EEENS4_18smem_ptr_flag_bitsILi8EEENSV_INS5_IJNSA_ILi8EEESF_EEENS5_IJSF_SB_EEEEEEEvNS4_8identityENS4_13SM90_TMA_LOADES1D_vS1E_EENS_8epilogue10collective18CollectiveEpilogueINS1H_23Sm100TmaWarpSpecializedILi2ELi2ELi64ELb0ELb0EEEJSG_NS5_IJNSV_ISF_SB_EENSV_INSA_ILi64EEESB_EEEEESH_SI_SH_SI_NS1H_6fusion15FusionCallbacksIS1L_NS1Q_17LinearCombinationISH_fSH_fLNS_15FloatRoundStyleE2EEESG_S1P_JEEENS4_5SM1004TMEM4LOAD26SM100_TMEM_LOAD_32dp32b64xES1F_NS14_INS15_ILi2ELi4ELi3EEES18_NSV_INS5_IJS19_S1N_EEENS5_IJS1N_SB_EEEEEEENS4_39AutoVectorizingCopyWithAssumedAlignmentILi128EEENS4_14SM90_TMA_STOREES24_S26_S26_EEEvvEEEEvNT_6ParamsE --------------------------
	.section	.nv.constant0._ZN7cutlass13device_kernelINS_4gemm6kernel13GemmUniversalIN4cute5tupleIJiiiiEEENS1_10collective13CollectiveMmaINS1_35MainloopSm100TmaUmmaWarpSpecializedILi5ELi2ELi4ENS5_IJNS4_1CILi1EEENSA_ILi2EEESB_EEEEENS5_IJNSA_ILi128EEESF_SF_EEENS_12float_e5m2_tENS5_IJlSB_lEEESH_SI_NS4_8TiledMMAINS4_8MMA_AtomIJNS4_10MMA_TraitsINS4_19SM100_MMA_F8F6F4_SSEJSH_SH_fSF_SF_NS4_17integral_constantINS4_4UMMA5MajorELSP_0EEESQ_NSN_INSO_7ScaleInELSR_0EEESS_EEEEEENS4_6LayoutINS5_IJSB_SB_SB_EEENS5_IJNSA_ILi0EEESX_SX_EEEEENS5_IJNS4_10UnderscoreES10_S10_EEEEENS4_23SM90_TMA_LOAD_MULTICASTENS4_14ComposedLayoutINS4_7SwizzleILi3ELi4ELi3EEENS4_18smem_ptr_flag_bitsILi8EEENSV_INS5_IJNSA_ILi8EEESF_EEENS5_IJSF_SB_EEEEEEEvNS4_8identityENS4_13SM90_TMA_LOADES1D_vS1E_EENS_8epilogue10collective18CollectiveEpilogueINS1H_23Sm100TmaWarpSpecializedILi2ELi2ELi64ELb0ELb0EEEJSG_NS5_IJNSV_ISF_SB_EENSV_INSA_ILi64EEESB_EEEEESH_SI_SH_SI_NS1H_6fusion15FusionCallbacksIS1L_NS1Q_17LinearCombinationISH_fSH_fLNS_15FloatRoundStyleE2EEESG_S1P_JEEENS4_5SM1004TMEM4LOAD26SM100_TMEM_LOAD_32dp32b64xES1F_NS14_INS15_ILi2ELi4ELi3EEES18_NSV_INS5_IJS19_S1N_EEENS5_IJS1N_SB_EEEEEEENS4_39AutoVectorizingCopyWithAssumedAlignmentILi128EEENS4_14SM90_TMA_STOREES24_S26_S26_EEEvvEEEEvNT_6ParamsE,"a",@progbits
	.sectionflags	@""
	.align	4
.nv.constant0._ZN7cutlass13device_kernelINS_4gemm6kernel13GemmUniversalIN4cute5tupleIJiiiiEEENS1_10collective13CollectiveMmaINS1_35MainloopSm100TmaUmmaWarpSpecializedILi5ELi2ELi4ENS5_IJNS4_1CILi1EEENSA_ILi2EEESB_EEEEENS5_IJNSA_ILi128EEESF_SF_EEENS_12float_e5m2_tENS5_IJlSB_lEEESH_SI_NS4_8TiledMMAINS4_8MMA_AtomIJNS4_10MMA_TraitsINS4_19SM100_MMA_F8F6F4_SSEJSH_SH_fSF_SF_NS4_17integral_constantINS4_4UMMA5MajorELSP_0EEESQ_NSN_INSO_7ScaleInELSR_0EEESS_EEEEEENS4_6LayoutINS5_IJSB_SB_SB_EEENS5_IJNSA_ILi0EEESX_SX_EEEEENS5_IJNS4_10UnderscoreES10_S10_EEEEENS4_23SM90_TMA_LOAD_MULTICASTENS4_14ComposedLayoutINS4_7SwizzleILi3ELi4ELi3EEENS4_18smem_ptr_flag_bitsILi8EEENSV_INS5_IJNSA_ILi8EEESF_EEENS5_IJSF_SB_EEEEEEEvNS4_8identityENS4_13SM90_TMA_LOADES1D_vS1E_EENS_8epilogue10collective18CollectiveEpilogueINS1H_23Sm100TmaWarpSpecializedILi2ELi2ELi64ELb0ELb0EEEJSG_NS5_IJNSV_ISF_SB_EENSV_INSA_ILi64EEESB_EEEEESH_SI_SH_SI_NS1H_6fusion15FusionCallbacksIS1L_NS1Q_17LinearCombinationISH_fSH_fLNS_15FloatRoundStyleE2EEESG_S1P_JEEENS4_5SM1004TMEM4LOAD26SM100_TMEM_LOAD_32dp32b64xES1F_NS14_INS15_ILi2ELi4ELi3EEES18_NSV_INS5_IJS19_S1N_EEENS5_IJS1N_SB_EEEEEEENS4_39AutoVectorizingCopyWithAssumedAlignmentILi128EEENS4_14SM90_TMA_STOREES24_S26_S26_EEEvvEEEEvNT_6ParamsE:
	.zero		2944


//--------------------- SYMBOLS --------------------------

	.type		.nv.reservedSmem.offset0,@object
	.size		.nv.reservedSmem.offset0,0x4
	.type		.nv.reservedSmem.cap,@object
	.size		.nv.reservedSmem.cap,0x4
	.type		__assertfail,@function
